//
// Generated by NVIDIA NVVM Compiler
//
// Compiler Build ID: CL-36424714
// Cuda compilation tools, release 13.0, V13.0.88
// Based on NVVM 20.0.0
//

.version 9.0
.target sm_100
.address_size 64

	// .globl	_Z9sgemv_k32PfS_S_ii

.visible .entry _Z9sgemv_k32PfS_S_ii(
	.param .u64 .ptr .align 1 _Z9sgemv_k32PfS_S_ii_param_0,
	.param .u64 .ptr .align 1 _Z9sgemv_k32PfS_S_ii_param_1,
	.param .u64 .ptr .align 1 _Z9sgemv_k32PfS_S_ii_param_2,
	.param .u32 _Z9sgemv_k32PfS_S_ii_param_3,
	.param .u32 _Z9sgemv_k32PfS_S_ii_param_4
)
{
	.reg .pred 	%p<31>;
	.reg .b32 	%r<72>;
	.reg .b32 	%f<106>;
	.reg .b64 	%rd<25>;

	ld.param.u64 	%rd10, [_Z9sgemv_k32PfS_S_ii_param_0];
	ld.param.u64 	%rd11, [_Z9sgemv_k32PfS_S_ii_param_1];
	ld.param.u64 	%rd9, [_Z9sgemv_k32PfS_S_ii_param_2];
	ld.param.u32 	%r27, [_Z9sgemv_k32PfS_S_ii_param_3];
	ld.param.u32 	%r26, [_Z9sgemv_k32PfS_S_ii_param_4];
	cvta.to.global.u64 	%rd1, %rd11;
	cvta.to.global.u64 	%rd2, %rd10;
	mov.u32 	%r28, %tid.y;
	mov.u32 	%r29, %ntid.x;
	mov.u32 	%r1, %tid.x;
	mad.lo.s32 	%r2, %r28, %r29, %r1;
	shr.u32 	%r30, %r2, 5;
	mov.u32 	%r31, %ctaid.x;
	mov.u32 	%r32, %ntid.y;
	mad.lo.s32 	%r3, %r31, %r32, %r30;
	setp.ge.s32 	%p1, %r3, %r27;
	@%p1 bra 	$L__BB0_44;
	setp.lt.s32 	%p2, %r26, 1;
	mov.f32 	%f97, 0f00000000;
	@%p2 bra 	$L__BB0_42;
	add.s32 	%r4, %r26, 31;
	shr.u32 	%r5, %r4, 5;
	mul.lo.s32 	%r6, %r26, %r3;
	and.b32  	%r7, %r5, 7;
	setp.lt.u32 	%p3, %r26, 225;
	mov.f32 	%f97, 0f00000000;
	mov.b32 	%r66, 0;
	@%p3 bra 	$L__BB0_21;
	and.b32  	%r66, %r5, 67108856;
	and.b32  	%r35, %r5, 67108856;
	neg.s32 	%r71, %r35;
	add.s32 	%r70, %r1, 128;
	add.s32 	%r69, %r1, %r6;
	mov.f32 	%f97, 0f00000000;
$L__BB0_4:
	.pragma "nounroll";
	add.s32 	%r36, %r70, -128;
	setp.ge.s32 	%p4, %r36, %r26;
	mul.wide.s32 	%rd12, %r69, 4;
	add.s64 	%rd7, %rd2, %rd12;
	mul.wide.s32 	%rd13, %r36, 4;
	add.s64 	%rd8, %rd1, %rd13;
	@%p4 bra 	$L__BB0_6;
	ld.global.f32 	%f43, [%rd7];
	ld.global.f32 	%f44, [%rd8];
	fma.rn.f32 	%f97, %f43, %f44, %f97;
$L__BB0_6:
	add.s32 	%r37, %r70, -96;
	setp.ge.s32 	%p5, %r37, %r26;
	@%p5 bra 	$L__BB0_8;
	ld.global.f32 	%f45, [%rd7+128];
	ld.global.f32 	%f46, [%rd8+128];
	fma.rn.f32 	%f97, %f45, %f46, %f97;
$L__BB0_8:
	add.s32 	%r38, %r70, -64;
	setp.ge.s32 	%p6, %r38, %r26;
	@%p6 bra 	$L__BB0_10;
	ld.global.f32 	%f47, [%rd7+256];
	ld.global.f32 	%f48, [%rd8+256];
	fma.rn.f32 	%f97, %f47, %f48, %f97;
$L__BB0_10:
	add.s32 	%r39, %r70, -32;
	setp.ge.s32 	%p7, %r39, %r26;
	@%p7 bra 	$L__BB0_12;
	ld.global.f32 	%f49, [%rd7+384];
	ld.global.f32 	%f50, [%rd8+384];
	fma.rn.f32 	%f97, %f49, %f50, %f97;
$L__BB0_12:
	setp.ge.s32 	%p8, %r70, %r26;
	@%p8 bra 	$L__BB0_14;
	ld.global.f32 	%f51, [%rd7+512];
	ld.global.f32 	%f52, [%rd8+512];
	fma.rn.f32 	%f97, %f51, %f52, %f97;
$L__BB0_14:
	add.s32 	%r40, %r70, 32;
	setp.ge.s32 	%p9, %r40, %r26;
	@%p9 bra 	$L__BB0_16;
	ld.global.f32 	%f53, [%rd7+640];
	ld.global.f32 	%f54, [%rd8+640];
	fma.rn.f32 	%f97, %f53, %f54, %f97;
$L__BB0_16:
	add.s32 	%r41, %r70, 64;
	setp.ge.s32 	%p10, %r41, %r26;
	@%p10 bra 	$L__BB0_18;
	ld.global.f32 	%f55, [%rd7+768];
	ld.global.f32 	%f56, [%rd8+768];
	fma.rn.f32 	%f97, %f55, %f56, %f97;
$L__BB0_18:
	add.s32 	%r42, %r70, 96;
	setp.ge.s32 	%p11, %r42, %r26;
	@%p11 bra 	$L__BB0_20;
	ld.global.f32 	%f57, [%rd7+896];
	ld.global.f32 	%f58, [%rd8+896];
	fma.rn.f32 	%f97, %f57, %f58, %f97;
$L__BB0_20:
	add.s32 	%r71, %r71, 8;
	add.s32 	%r70, %r70, 256;
	add.s32 	%r69, %r69, 256;
	setp.eq.s32 	%p12, %r71, 0;
	@%p12 bra 	$L__BB0_21;
	bra.uni 	$L__BB0_4;
$L__BB0_21:
	setp.eq.s32 	%p13, %r7, 0;
	@%p13 bra 	$L__BB0_42;
	setp.lt.u32 	%p14, %r7, 4;
	@%p14 bra 	$L__BB0_32;
	shl.b32 	%r43, %r66, 5;
	add.s32 	%r13, %r43, %r1;
	setp.ge.s32 	%p15, %r13, %r26;
	add.s32 	%r44, %r13, %r6;
	mul.wide.s32 	%rd14, %r44, 4;
	add.s64 	%rd3, %rd2, %rd14;
	mul.wide.s32 	%rd15, %r13, 4;
	add.s64 	%rd4, %rd1, %rd15;
	@%p15 bra 	$L__BB0_25;
	ld.global.f32 	%f60, [%rd3];
	ld.global.f32 	%f61, [%rd4];
	fma.rn.f32 	%f97, %f60, %f61, %f97;
$L__BB0_25:
	add.s32 	%r45, %r13, 32;
	setp.ge.s32 	%p16, %r45, %r26;
	@%p16 bra 	$L__BB0_27;
	ld.global.f32 	%f62, [%rd3+128];
	ld.global.f32 	%f63, [%rd4+128];
	fma.rn.f32 	%f97, %f62, %f63, %f97;
$L__BB0_27:
	add.s32 	%r46, %r13, 64;
	setp.ge.s32 	%p17, %r46, %r26;
	@%p17 bra 	$L__BB0_29;
	ld.global.f32 	%f64, [%rd3+256];
	ld.global.f32 	%f65, [%rd4+256];
	fma.rn.f32 	%f97, %f64, %f65, %f97;
$L__BB0_29:
	add.s32 	%r47, %r13, 96;
	setp.ge.s32 	%p18, %r47, %r26;
	@%p18 bra 	$L__BB0_31;
	ld.global.f32 	%f66, [%rd3+384];
	ld.global.f32 	%f67, [%rd4+384];
	fma.rn.f32 	%f97, %f66, %f67, %f97;
$L__BB0_31:
	add.s32 	%r66, %r66, 4;
$L__BB0_32:
	and.b32  	%r48, %r5, 3;
	setp.eq.s32 	%p19, %r48, 0;
	@%p19 bra 	$L__BB0_42;
	setp.eq.s32 	%p20, %r48, 1;
	@%p20 bra 	$L__BB0_39;
	shl.b32 	%r49, %r66, 5;
	add.s32 	%r16, %r49, %r1;
	setp.ge.s32 	%p21, %r16, %r26;
	add.s32 	%r50, %r16, %r6;
	mul.wide.s32 	%rd16, %r50, 4;
	add.s64 	%rd5, %rd2, %rd16;
	mul.wide.s32 	%rd17, %r16, 4;
	add.s64 	%rd6, %rd1, %rd17;
	@%p21 bra 	$L__BB0_36;
	ld.global.f32 	%f69, [%rd5];
	ld.global.f32 	%f70, [%rd6];
	fma.rn.f32 	%f97, %f69, %f70, %f97;
$L__BB0_36:
	add.s32 	%r51, %r16, 32;
	setp.ge.s32 	%p22, %r51, %r26;
	@%p22 bra 	$L__BB0_38;
	ld.global.f32 	%f71, [%rd5+128];
	ld.global.f32 	%f72, [%rd6+128];
	fma.rn.f32 	%f97, %f71, %f72, %f97;
$L__BB0_38:
	add.s32 	%r66, %r66, 2;
$L__BB0_39:
	and.b32  	%r52, %r4, 32;
	setp.eq.s32 	%p23, %r52, 0;
	@%p23 bra 	$L__BB0_42;
	shl.b32 	%r53, %r66, 5;
	add.s32 	%r19, %r53, %r1;
	setp.ge.s32 	%p24, %r19, %r26;
	@%p24 bra 	$L__BB0_42;
	add.s32 	%r54, %r19, %r6;
	mul.wide.s32 	%rd18, %r54, 4;
	add.s64 	%rd19, %rd2, %rd18;
	ld.global.f32 	%f73, [%rd19];
	mul.wide.s32 	%rd20, %r19, 4;
	add.s64 	%rd21, %rd1, %rd20;
	ld.global.f32 	%f74, [%rd21];
	fma.rn.f32 	%f97, %f73, %f74, %f97;
$L__BB0_42:
	mov.b32 	%r55, %f97;
	shfl.sync.bfly.b32	%r56|%p25, %r55, 16, 31, -1;
	mov.b32 	%f75, %r56;
	add.f32 	%f76, %f97, %f75;
	mov.b32 	%r57, %f76;
	shfl.sync.bfly.b32	%r58|%p26, %r57, 8, 31, -1;
	mov.b32 	%f77, %r58;
	add.f32 	%f78, %f76, %f77;
	mov.b32 	%r59, %f78;
	shfl.sync.bfly.b32	%r60|%p27, %r59, 4, 31, -1;
	mov.b32 	%f79, %r60;
	add.f32 	%f80, %f78, %f79;
	mov.b32 	%r61, %f80;
	shfl.sync.bfly.b32	%r62|%p28, %r61, 2, 31, -1;
	mov.b32 	%f81, %r62;
	add.f32 	%f82, %f80, %f81;
	mov.b32 	%r63, %f82;
	shfl.sync.bfly.b32	%r64|%p29, %r63, 1, 31, -1;
	mov.b32 	%f83, %r64;
	add.f32 	%f38, %f82, %f83;
	and.b32  	%r65, %r2, 31;
	setp.ne.s32 	%p30, %r65, 0;
	@%p30 bra 	$L__BB0_44;
	cvta.to.global.u64 	%rd22, %rd9;
	mul.wide.s32 	%rd23, %r3, 4;
	add.s64 	%rd24, %rd22, %rd23;
	st.global.f32 	[%rd24], %f38;
$L__BB0_44:
	ret;

}
	// .globl	_Z10sgemv_k128PfS_S_ii
.visible .entry _Z10sgemv_k128PfS_S_ii(
	.param .u64 .ptr .align 1 _Z10sgemv_k128PfS_S_ii_param_0,
	.param .u64 .ptr .align 1 _Z10sgemv_k128PfS_S_ii_param_1,
	.param .u64 .ptr .align 1 _Z10sgemv_k128PfS_S_ii_param_2,
	.param .u32 _Z10sgemv_k128PfS_S_ii_param_3,
	.param .u32 _Z10sgemv_k128PfS_S_ii_param_4
)
{
	.reg .pred 	%p<42>;
	.reg .b32 	%r<74>;
	.reg .b32 	%f<145>;
	.reg .b64 	%rd<52>;

	ld.param.u64 	%rd5, [_Z10sgemv_k128PfS_S_ii_param_0];
	ld.param.u64 	%rd6, [_Z10sgemv_k128PfS_S_ii_param_1];
	ld.param.u64 	%rd4, [_Z10sgemv_k128PfS_S_ii_param_2];
	ld.param.u32 	%r24, [_Z10sgemv_k128PfS_S_ii_param_3];
	ld.param.u32 	%r23, [_Z10sgemv_k128PfS_S_ii_param_4];
	cvta.to.global.u64 	%rd1, %rd6;
	cvta.to.global.u64 	%rd2, %rd5;
	mov.u32 	%r25, %tid.y;
	mov.u32 	%r26, %ntid.x;
	mov.u32 	%r1, %tid.x;
	mad.lo.s32 	%r2, %r25, %r26, %r1;
	shr.u32 	%r27, %r2, 5;
	mov.u32 	%r28, %ctaid.x;
	mov.u32 	%r29, %ntid.y;
	mad.lo.s32 	%r3, %r28, %r29, %r27;
	setp.ge.s32 	%p1, %r3, %r24;
	@%p1 bra 	$L__BB1_25;
	setp.lt.s32 	%p2, %r23, 1;
	mov.f32 	%f140, 0f00000000;
	@%p2 bra 	$L__BB1_23;
	add.s32 	%r4, %r23, 127;
	shr.u32 	%r5, %r4, 7;
	shl.b32 	%r6, %r1, 2;
	mul.lo.s32 	%r31, %r23, %r3;
	cvt.s64.s32 	%rd3, %r31;
	setp.lt.u32 	%p3, %r23, 385;
	mov.f32 	%f140, 0f00000000;
	mov.b32 	%r70, 0;
	@%p3 bra 	$L__BB1_13;
	and.b32  	%r70, %r5, 16777212;
	and.b32  	%r33, %r5, 16777212;
	neg.s32 	%r73, %r33;
	add.s32 	%r72, %r6, 256;
	mov.f32 	%f140, 0f00000000;
$L__BB1_4:
	.pragma "nounroll";
	add.s32 	%r18, %r72, -256;
	setp.ge.s32 	%p4, %r18, %r23;
	@%p4 bra 	$L__BB1_6;
	cvt.s64.s32 	%rd7, %r18;
	add.s64 	%rd8, %rd7, %rd3;
	shl.b64 	%rd9, %rd8, 2;
	add.s64 	%rd10, %rd2, %rd9;
	ld.global.v4.f32 	{%f25, %f26, %f27, %f28}, [%rd10];
	mul.wide.s32 	%rd11, %r18, 4;
	add.s64 	%rd12, %rd1, %rd11;
	ld.global.v4.f32 	{%f29, %f30, %f31, %f32}, [%rd12];
	fma.rn.f32 	%f33, %f25, %f29, %f140;
	add.s32 	%r34, %r72, -255;
	setp.lt.s32 	%p5, %r34, %r23;
	fma.rn.f32 	%f34, %f26, %f30, %f33;
	selp.f32 	%f35, %f34, %f33, %p5;
	add.s32 	%r35, %r72, -254;
	setp.lt.s32 	%p6, %r35, %r23;
	fma.rn.f32 	%f36, %f27, %f31, %f35;
	selp.f32 	%f37, %f36, %f35, %p6;
	add.s32 	%r36, %r72, -253;
	setp.lt.s32 	%p7, %r36, %r23;
	fma.rn.f32 	%f38, %f28, %f32, %f37;
	selp.f32 	%f140, %f38, %f37, %p7;
$L__BB1_6:
	add.s32 	%r19, %r72, -128;
	setp.ge.s32 	%p8, %r19, %r23;
	@%p8 bra 	$L__BB1_8;
	cvt.s64.s32 	%rd13, %r19;
	add.s64 	%rd14, %rd13, %rd3;
	shl.b64 	%rd15, %rd14, 2;
	add.s64 	%rd16, %rd2, %rd15;
	ld.global.v4.f32 	{%f39, %f40, %f41, %f42}, [%rd16];
	mul.wide.s32 	%rd17, %r19, 4;
	add.s64 	%rd18, %rd1, %rd17;
	ld.global.v4.f32 	{%f43, %f44, %f45, %f46}, [%rd18];
	fma.rn.f32 	%f47, %f39, %f43, %f140;
	add.s32 	%r37, %r72, -127;
	setp.lt.s32 	%p9, %r37, %r23;
	fma.rn.f32 	%f48, %f40, %f44, %f47;
	selp.f32 	%f49, %f48, %f47, %p9;
	add.s32 	%r38, %r72, -126;
	setp.lt.s32 	%p10, %r38, %r23;
	fma.rn.f32 	%f50, %f41, %f45, %f49;
	selp.f32 	%f51, %f50, %f49, %p10;
	add.s32 	%r39, %r72, -125;
	setp.lt.s32 	%p11, %r39, %r23;
	fma.rn.f32 	%f52, %f42, %f46, %f51;
	selp.f32 	%f140, %f52, %f51, %p11;
$L__BB1_8:
	setp.ge.s32 	%p12, %r72, %r23;
	@%p12 bra 	$L__BB1_10;
	cvt.s64.s32 	%rd19, %r72;
	add.s64 	%rd20, %rd19, %rd3;
	shl.b64 	%rd21, %rd20, 2;
	add.s64 	%rd22, %rd2, %rd21;
	ld.global.v4.f32 	{%f53, %f54, %f55, %f56}, [%rd22];
	mul.wide.s32 	%rd23, %r72, 4;
	add.s64 	%rd24, %rd1, %rd23;
	ld.global.v4.f32 	{%f57, %f58, %f59, %f60}, [%rd24];
	fma.rn.f32 	%f61, %f53, %f57, %f140;
	add.s32 	%r40, %r72, 1;
	setp.lt.s32 	%p13, %r40, %r23;
	fma.rn.f32 	%f62, %f54, %f58, %f61;
	selp.f32 	%f63, %f62, %f61, %p13;
	add.s32 	%r41, %r72, 2;
	setp.lt.s32 	%p14, %r41, %r23;
	fma.rn.f32 	%f64, %f55, %f59, %f63;
	selp.f32 	%f65, %f64, %f63, %p14;
	add.s32 	%r42, %r72, 3;
	setp.lt.s32 	%p15, %r42, %r23;
	fma.rn.f32 	%f66, %f56, %f60, %f65;
	selp.f32 	%f140, %f66, %f65, %p15;
$L__BB1_10:
	add.s32 	%r20, %r72, 128;
	setp.ge.s32 	%p16, %r20, %r23;
	@%p16 bra 	$L__BB1_12;
	cvt.s64.s32 	%rd25, %r20;
	add.s64 	%rd26, %rd25, %rd3;
	shl.b64 	%rd27, %rd26, 2;
	add.s64 	%rd28, %rd2, %rd27;
	ld.global.v4.f32 	{%f67, %f68, %f69, %f70}, [%rd28];
	mul.wide.s32 	%rd29, %r20, 4;
	add.s64 	%rd30, %rd1, %rd29;
	ld.global.v4.f32 	{%f71, %f72, %f73, %f74}, [%rd30];
	fma.rn.f32 	%f75, %f67, %f71, %f140;
	add.s32 	%r43, %r72, 129;
	setp.lt.s32 	%p17, %r43, %r23;
	fma.rn.f32 	%f76, %f68, %f72, %f75;
	selp.f32 	%f77, %f76, %f75, %p17;
	add.s32 	%r44, %r72, 130;
	setp.lt.s32 	%p18, %r44, %r23;
	fma.rn.f32 	%f78, %f69, %f73, %f77;
	selp.f32 	%f79, %f78, %f77, %p18;
	add.s32 	%r45, %r72, 131;
	setp.lt.s32 	%p19, %r45, %r23;
	fma.rn.f32 	%f80, %f70, %f74, %f79;
	selp.f32 	%f140, %f80, %f79, %p19;
$L__BB1_12:
	add.s32 	%r73, %r73, 4;
	add.s32 	%r72, %r72, 512;
	setp.eq.s32 	%p20, %r73, 0;
	@%p20 bra 	$L__BB1_13;
	bra.uni 	$L__BB1_4;
$L__BB1_13:
	and.b32  	%r46, %r5, 3;
	setp.eq.s32 	%p21, %r46, 0;
	@%p21 bra 	$L__BB1_23;
	setp.eq.s32 	%p22, %r46, 1;
	@%p22 bra 	$L__BB1_20;
	shl.b32 	%r47, %r70, 7;
	add.s32 	%r11, %r47, %r6;
	setp.ge.s32 	%p23, %r11, %r23;
	@%p23 bra 	$L__BB1_17;
	cvt.s64.s32 	%rd31, %r11;
	add.s64 	%rd32, %rd31, %rd3;
	shl.b64 	%rd33, %rd32, 2;
	add.s64 	%rd34, %rd2, %rd33;
	ld.global.v4.f32 	{%f82, %f83, %f84, %f85}, [%rd34];
	mul.wide.s32 	%rd35, %r11, 4;
	add.s64 	%rd36, %rd1, %rd35;
	ld.global.v4.f32 	{%f86, %f87, %f88, %f89}, [%rd36];
	fma.rn.f32 	%f90, %f82, %f86, %f140;
	add.s32 	%r48, %r11, 1;
	setp.lt.s32 	%p24, %r48, %r23;
	fma.rn.f32 	%f91, %f83, %f87, %f90;
	selp.f32 	%f92, %f91, %f90, %p24;
	add.s32 	%r49, %r11, 2;
	setp.lt.s32 	%p25, %r49, %r23;
	fma.rn.f32 	%f93, %f84, %f88, %f92;
	selp.f32 	%f94, %f93, %f92, %p25;
	add.s32 	%r50, %r11, 3;
	setp.lt.s32 	%p26, %r50, %r23;
	fma.rn.f32 	%f95, %f85, %f89, %f94;
	selp.f32 	%f140, %f95, %f94, %p26;
$L__BB1_17:
	add.s32 	%r12, %r11, 128;
	setp.ge.s32 	%p27, %r12, %r23;
	@%p27 bra 	$L__BB1_19;
	cvt.s64.s32 	%rd37, %r12;
	add.s64 	%rd38, %rd37, %rd3;
	shl.b64 	%rd39, %rd38, 2;
	add.s64 	%rd40, %rd2, %rd39;
	ld.global.v4.f32 	{%f96, %f97, %f98, %f99}, [%rd40];
	mul.wide.s32 	%rd41, %r12, 4;
	add.s64 	%rd42, %rd1, %rd41;
	ld.global.v4.f32 	{%f100, %f101, %f102, %f103}, [%rd42];
	fma.rn.f32 	%f104, %f96, %f100, %f140;
	add.s32 	%r51, %r11, 129;
	setp.lt.s32 	%p28, %r51, %r23;
	fma.rn.f32 	%f105, %f97, %f101, %f104;
	selp.f32 	%f106, %f105, %f104, %p28;
	add.s32 	%r52, %r11, 130;
	setp.lt.s32 	%p29, %r52, %r23;
	fma.rn.f32 	%f107, %f98, %f102, %f106;
	selp.f32 	%f108, %f107, %f106, %p29;
	add.s32 	%r53, %r11, 131;
	setp.lt.s32 	%p30, %r53, %r23;
	fma.rn.f32 	%f109, %f99, %f103, %f108;
	selp.f32 	%f140, %f109, %f108, %p30;
$L__BB1_19:
	add.s32 	%r70, %r70, 2;
$L__BB1_20:
	and.b32  	%r54, %r4, 128;
	setp.eq.s32 	%p31, %r54, 0;
	@%p31 bra 	$L__BB1_23;
	shl.b32 	%r55, %r70, 7;
	add.s32 	%r15, %r55, %r6;
	setp.ge.s32 	%p32, %r15, %r23;
	@%p32 bra 	$L__BB1_23;
	cvt.s64.s32 	%rd43, %r15;
	add.s64 	%rd44, %rd43, %rd3;
	shl.b64 	%rd45, %rd44, 2;
	add.s64 	%rd46, %rd2, %rd45;
	ld.global.v4.f32 	{%f110, %f111, %f112, %f113}, [%rd46];
	mul.wide.s32 	%rd47, %r15, 4;
	add.s64 	%rd48, %rd1, %rd47;
	ld.global.v4.f32 	{%f114, %f115, %f116, %f117}, [%rd48];
	fma.rn.f32 	%f118, %f110, %f114, %f140;
	add.s32 	%r56, %r15, 1;
	setp.lt.s32 	%p33, %r56, %r23;
	fma.rn.f32 	%f119, %f111, %f115, %f118;
	selp.f32 	%f120, %f119, %f118, %p33;
	add.s32 	%r57, %r15, 2;
	setp.lt.s32 	%p34, %r57, %r23;
	fma.rn.f32 	%f121, %f112, %f116, %f120;
	selp.f32 	%f122, %f121, %f120, %p34;
	add.s32 	%r58, %r15, 3;
	setp.lt.s32 	%p35, %r58, %r23;
	fma.rn.f32 	%f123, %f113, %f117, %f122;
	selp.f32 	%f140, %f123, %f122, %p35;
$L__BB1_23:
	mov.b32 	%r59, %f140;
	shfl.sync.bfly.b32	%r60|%p36, %r59, 16, 31, -1;
	mov.b32 	%f124, %r60;
	add.f32 	%f125, %f140, %f124;
	mov.b32 	%r61, %f125;
	shfl.sync.bfly.b32	%r62|%p37, %r61, 8, 31, -1;
	mov.b32 	%f126, %r62;
	add.f32 	%f127, %f125, %f126;
	mov.b32 	%r63, %f127;
	shfl.sync.bfly.b32	%r64|%p38, %r63, 4, 31, -1;
	mov.b32 	%f128, %r64;
	add.f32 	%f129, %f127, %f128;
	mov.b32 	%r65, %f129;
	shfl.sync.bfly.b32	%r66|%p39, %r65, 2, 31, -1;
	mov.b32 	%f130, %r66;
	add.f32 	%f131, %f129, %f130;
	mov.b32 	%r67, %f131;
	shfl.sync.bfly.b32	%r68|%p40, %r67, 1, 31, -1;
	mov.b32 	%f132, %r68;
	add.f32 	%f20, %f131, %f132;
	and.b32  	%r69, %r2, 31;
	setp.ne.s32 	%p41, %r69, 0;
	@%p41 bra 	$L__BB1_25;
	cvta.to.global.u64 	%rd49, %rd4;
	mul.wide.s32 	%rd50, %r3, 4;
	add.s64 	%rd51, %rd49, %rd50;
	st.global.f32 	[%rd51], %f20;
$L__BB1_25:
	ret;

}
	// .globl	_Z9sgemv_k16ILi2EEvPfS0_S0_ii
.visible .entry _Z9sgemv_k16ILi2EEvPfS0_S0_ii(
	.param .u64 .ptr .align 1 _Z9sgemv_k16ILi2EEvPfS0_S0_ii_param_0,
	.param .u64 .ptr .align 1 _Z9sgemv_k16ILi2EEvPfS0_S0_ii_param_1,
	.param .u64 .ptr .align 1 _Z9sgemv_k16ILi2EEvPfS0_S0_ii_param_2,
	.param .u32 _Z9sgemv_k16ILi2EEvPfS0_S0_ii_param_3,
	.param .u32 _Z9sgemv_k16ILi2EEvPfS0_S0_ii_param_4
)
{
	.reg .pred 	%p<7>;
	.reg .b32 	%r<26>;
	.reg .b32 	%f<12>;
	.reg .b64 	%rd<14>;

	ld.param.u64 	%rd1, [_Z9sgemv_k16ILi2EEvPfS0_S0_ii_param_0];
	ld.param.u64 	%rd2, [_Z9sgemv_k16ILi2EEvPfS0_S0_ii_param_1];
	ld.param.u64 	%rd3, [_Z9sgemv_k16ILi2EEvPfS0_S0_ii_param_2];
	ld.param.u32 	%r4, [_Z9sgemv_k16ILi2EEvPfS0_S0_ii_param_3];
	ld.param.u32 	%r3, [_Z9sgemv_k16ILi2EEvPfS0_S0_ii_param_4];
	mov.u32 	%r5, %tid.y;
	mov.u32 	%r6, %ntid.x;
	mov.u32 	%r1, %tid.x;
	mad.lo.s32 	%r7, %r5, %r6, %r1;
	shr.u32 	%r8, %r7, 5;
	mov.u32 	%r9, %ctaid.x;
	mov.u32 	%r10, %ntid.y;
	mad.lo.s32 	%r11, %r9, %r10, %r8;
	shl.b32 	%r12, %r11, 1;
	shr.u32 	%r13, %r7, 4;
	and.b32  	%r14, %r13, 1;
	or.b32  	%r2, %r12, %r14;
	setp.ge.s32 	%p1, %r2, %r4;
	@%p1 bra 	$L__BB2_3;
	cvta.to.global.u64 	%rd4, %rd1;
	cvta.to.global.u64 	%rd5, %rd2;
	and.b32  	%r15, %r1, 15;
	mad.lo.s32 	%r16, %r2, %r3, %r15;
	mul.wide.s32 	%rd6, %r16, 4;
	add.s64 	%rd7, %rd4, %rd6;
	ld.global.f32 	%f2, [%rd7];
	shl.b32 	%r17, %r1, 2;
	cvt.u64.u32 	%rd8, %r17;
	and.b64  	%rd9, %rd8, 60;
	add.s64 	%rd10, %rd5, %rd9;
	ld.global.f32 	%f3, [%rd10];
	mul.f32 	%f4, %f2, %f3;
	mov.b32 	%r18, %f4;
	shfl.sync.bfly.b32	%r19|%p2, %r18, 8, 31, -1;
	mov.b32 	%f5, %r19;
	add.f32 	%f6, %f4, %f5;
	mov.b32 	%r20, %f6;
	shfl.sync.bfly.b32	%r21|%p3, %r20, 4, 31, -1;
	mov.b32 	%f7, %r21;
	add.f32 	%f8, %f6, %f7;
	mov.b32 	%r22, %f8;
	shfl.sync.bfly.b32	%r23|%p4, %r22, 2, 31, -1;
	mov.b32 	%f9, %r23;
	add.f32 	%f10, %f8, %f9;
	mov.b32 	%r24, %f10;
	shfl.sync.bfly.b32	%r25|%p5, %r24, 1, 31, -1;
	mov.b32 	%f11, %r25;
	add.f32 	%f1, %f10, %f11;
	setp.ne.s32 	%p6, %r15, 0;
	@%p6 bra 	$L__BB2_3;
	cvta.to.global.u64 	%rd11, %rd3;
	mul.wide.s32 	%rd12, %r2, 4;
	add.s64 	%rd13, %rd11, %rd12;
	st.global.f32 	[%rd13], %f1;
$L__BB2_3:
	ret;

}


// ===== COMPILED SASS (sm_100) =====

	.target	sm_100

	.elftype	@"ET_EXEC"


//--------------------- .note.nv.tkinfo           --------------------------
	.section	.note.nv.tkinfo,"",@"SHT_NOTE"
	.sectionflags	@"SHF_NOTE_NV_TKINFO"
	.tkinfo
        /*0018*/ 	.word	0x00000002
        /*0030*/ 	.string	""
        /*0030*/ 	.string	"ptxas"
        /*0030*/ 	.string	"Cuda compilation tools, release 13.0, V13.0.88"
        /*0030*/ 	.string	"Build cuda_13.0.r13.0/compiler.36424714_0"
        /*0030*/ 	.string	"-arch sm_100 -m 64 "



//--------------------- .note.nv.cuinfo           --------------------------
	.section	.note.nv.cuinfo,"",@"SHT_NOTE"
	.sectionflags	@"SHF_NOTE_NV_CUINFO"
        /*0018*/ 	.short	0x0002
        /*001a*/ 	.short	0x0064
        /*001c*/ 	.short	0x0082
	.zero		2


//--------------------- .nv.info                  --------------------------
	.section	.nv.info,"",@"SHT_CUDA_INFO"
	.align	4


	//----- nvinfo : EIATTR_REGCOUNT
	.align		4
        /*0000*/ 	.byte	0x04, 0x2f
        /*0002*/ 	.short	(.L_1 - .L_0)
	.align		4
.L_0:
        /*0004*/ 	.word	index@(_Z9sgemv_k32PfS_S_ii)
        /*0008*/ 	.word	0x0000001e


	//----- nvinfo : EIATTR_FRAME_SIZE
	.align		4
.L_1:
        /*000c*/ 	.byte	0x04, 0x11
        /*000e*/ 	.short	(.L_3 - .L_2)
	.align		4
.L_2:
        /*0010*/ 	.word	index@(_Z9sgemv_k32PfS_S_ii)
        /*0014*/ 	.word	0x00000000


	//----- nvinfo : EIATTR_REGCOUNT
	.align		4
.L_3:
        /*0018*/ 	.byte	0x04, 0x2f
        /*001a*/ 	.short	(.L_5 - .L_4)
	.align		4
.L_4:
        /*001c*/ 	.word	index@(_Z10sgemv_k128PfS_S_ii)
        /*0020*/ 	.word	0x00000021


	//----- nvinfo : EIATTR_FRAME_SIZE
	.align		4
.L_5:
        /*0024*/ 	.byte	0x04, 0x11
        /*0026*/ 	.short	(.L_7 - .L_6)
	.align		4
.L_6:
        /*0028*/ 	.word	index@(_Z10sgemv_k128PfS_S_ii)
        /*002c*/ 	.word	0x00000000


	//----- nvinfo : EIATTR_REGCOUNT
	.align		4
.L_7:
        /*0030*/ 	.byte	0x04, 0x2f
        /*0032*/ 	.short	(.L_9 - .L_8)
	.align		4
.L_8:
        /*0034*/ 	.word	index@(_Z9sgemv_k16ILi2EEvPfS0_S0_ii)
        /*0038*/ 	.word	0x0000000e


	//----- nvinfo : EIATTR_FRAME_SIZE
	.align		4
.L_9:
        /*003c*/ 	.byte	0x04, 0x11
        /*003e*/ 	.short	(.L_11 - .L_10)
	.align		4
.L_10:
        /*0040*/ 	.word	index@(_Z9sgemv_k16ILi2EEvPfS0_S0_ii)
        /*0044*/ 	.word	0x00000000


	//----- nvinfo : EIATTR_MIN_STACK_SIZE
	.align		4
.L_11:
        /*0048*/ 	.byte	0x04, 0x12
        /*004a*/ 	.short	(.L_13 - .L_12)
	.align		4
.L_12:
        /*004c*/ 	.word	index@(_Z9sgemv_k16ILi2EEvPfS0_S0_ii)
        /*0050*/ 	.word	0x00000000


	//----- nvinfo : EIATTR_MIN_STACK_SIZE
	.align		4
.L_13:
        /*0054*/ 	.byte	0x04, 0x12
        /*0056*/ 	.short	(.L_15 - .L_14)
	.align		4
.L_14:
        /*0058*/ 	.word	index@(_Z10sgemv_k128PfS_S_ii)
        /*005c*/ 	.word	0x00000000


	//----- nvinfo : EIATTR_MIN_STACK_SIZE
	.align		4
.L_15:
        /*0060*/ 	.byte	0x04, 0x12
        /*0062*/ 	.short	(.L_17 - .L_16)
	.align		4
.L_16:
        /*0064*/ 	.word	index@(_Z9sgemv_k32PfS_S_ii)
        /*0068*/ 	.word	0x00000000
.L_17:


//--------------------- .nv.compat                --------------------------
	.section	.nv.compat,"",@"SHT_CUDA_COMPAT_INFO"
	.align	4
        /*0000*/ 	.byte	0x02, 0x09, 0x00, 0x00, 0x02, 0x02, 0x01, 0x00, 0x02, 0x05, 0x05, 0x00, 0x03, 0x07, 0x01, 0x01
        /*0010*/ 	.byte	0x02, 0x03, 0x00, 0x00, 0x02, 0x06, 0x01, 0x00, 0x04, 0x0b, 0x08, 0x00, 0x09, 0x00, 0x00, 0x00
        /*0020*/ 	.byte	0x00, 0x00, 0x00, 0x00


//--------------------- .nv.info._Z9sgemv_k16ILi2EEvPfS0_S0_ii --------------------------
	.section	.nv.info._Z9sgemv_k16ILi2EEvPfS0_S0_ii,"",@"SHT_CUDA_INFO"
	.sectionflags	@""
	.align	4


	//----- nvinfo : EIATTR_CUDA_API_VERSION
	.align		4
        /*0000*/ 	.byte	0x04, 0x37
        /*0002*/ 	.short	(.L_19 - .L_18)
.L_18:
        /*0004*/ 	.word	0x00000082


	//----- nvinfo : EIATTR_KPARAM_INFO
	.align		4
.L_19:
        /*0008*/ 	.byte	0x04, 0x17
        /*000a*/ 	.short	(.L_21 - .L_20)
.L_20:
        /*000c*/ 	.word	0x00000000
        /*0010*/ 	.short	0x0004
        /*0012*/ 	.short	0x001c
        /*0014*/ 	.byte	0x00, 0xf0, 0x11, 0x00


	//----- nvinfo : EIATTR_KPARAM_INFO
	.align		4
.L_21:
        /*0018*/ 	.byte	0x04, 0x17
        /*001a*/ 	.short	(.L_23 - .L_22)
.L_22:
        /*001c*/ 	.word	0x00000000
        /*0020*/ 	.short	0x0003
        /*0022*/ 	.short	0x0018
        /*0024*/ 	.byte	0x00, 0xf0, 0x11, 0x00


	//----- nvinfo : EIATTR_KPARAM_INFO
	.align		4
.L_23:
        /*0028*/ 	.byte	0x04, 0x17
        /*002a*/ 	.short	(.L_25 - .L_24)
.L_24:
        /*002c*/ 	.word	0x00000000
        /*0030*/ 	.short	0x0002
        /*0032*/ 	.short	0x0010
        /*0034*/ 	.byte	0x00, 0xf5, 0x21, 0x00


	//----- nvinfo : EIATTR_KPARAM_INFO
	.align		4
.L_25:
        /*0038*/ 	.byte	0x04, 0x17
        /*003a*/ 	.short	(.L_27 - .L_26)
.L_26:
        /*003c*/ 	.word	0x00000000
        /*0040*/ 	.short	0x0001
        /*0042*/ 	.short	0x0008
        /*0044*/ 	.byte	0x00, 0xf5, 0x21, 0x00


	//----- nvinfo : EIATTR_KPARAM_INFO
	.align		4
.L_27:
        /*0048*/ 	.byte	0x04, 0x17
        /*004a*/ 	.short	(.L_29 - .L_28)
.L_28:
        /*004c*/ 	.word	0x00000000
        /*0050*/ 	.short	0x0000
        /*0052*/ 	.short	0x0000
        /*0054*/ 	.byte	0x00, 0xf5, 0x21, 0x00


	//----- nvinfo : EIATTR_SPARSE_MMA_MASK
	.align		4
.L_29:
        /*0058*/ 	.byte	0x03, 0x50
        /*005a*/ 	.short	0x0000


	//----- nvinfo : EIATTR_MAXREG_COUNT
	.align		4
        /*005c*/ 	.byte	0x03, 0x1b
        /*005e*/ 	.short	0x00ff


	//----- nvinfo : EIATTR_MERCURY_ISA_VERSION
	.align		4
        /*0060*/ 	.byte	0x03, 0x5f
        /*0062*/ 	.short	0x0101


	//----- nvinfo : EIATTR_COOP_GROUP_MASK_REGIDS
	.align		4
        /*0064*/ 	.byte	0x04, 0x29
        /*0066*/ 	.short	(.L_31 - .L_30)


	//   ....[0]....
.L_30:
        /*0068*/ 	.word	0xffffffff


	//   ....[1]....
        /*006c*/ 	.word	0xffffffff


	//   ....[2]....
        /*0070*/ 	.word	0xffffffff


	//   ....[3]....
        /*0074*/ 	.word	0xffffffff


	//----- nvinfo : EIATTR_COOP_GROUP_INSTR_OFFSETS
	.align		4
.L_31:
        /*0078*/ 	.byte	0x04, 0x28
        /*007a*/ 	.short	(.L_33 - .L_32)


	//   ....[0]....
.L_32:
        /*007c*/ 	.word	0x000001d0


	//   ....[1]....
        /*0080*/ 	.word	0x000001f0


	//   ....[2]....
        /*0084*/ 	.word	0x00000210


	//   ....[3]....
        /*0088*/ 	.word	0x00000230


	//----- nvinfo : EIATTR_VRC_CTA_INIT_COUNT
	.align		4
.L_33:
        /*008c*/ 	.byte	0x02, 0x4a
	.zero		1
	.zero		1


	//----- nvinfo : EIATTR_EXIT_INSTR_OFFSETS
	.align		4
        /*0090*/ 	.byte	0x04, 0x1c
        /*0092*/ 	.short	(.L_35 - .L_34)


	//   ....[0]....
.L_34:
        /*0094*/ 	.word	0x000000e0


	//   ....[1]....
        /*0098*/ 	.word	0x00000240


	//   ....[2]....
        /*009c*/ 	.word	0x00000290


	//----- nvinfo : EIATTR_CBANK_PARAM_SIZE
	.align		4
.L_35:
        /*00a0*/ 	.byte	0x03, 0x19
        /*00a2*/ 	.short	0x0020


	//----- nvinfo : EIATTR_PARAM_CBANK
	.align		4
        /*00a4*/ 	.byte	0x04, 0x0a
        /*00a6*/ 	.short	(.L_37 - .L_36)
	.align		4
.L_36:
        /*00a8*/ 	.word	index@(.nv.constant0._Z9sgemv_k16ILi2EEvPfS0_S0_ii)
        /*00ac*/ 	.short	0x0380
        /*00ae*/ 	.short	0x0020


	//----- nvinfo : EIATTR_SW_WAR
	.align		4
.L_37:
        /*00b0*/ 	.byte	0x04, 0x36
        /*00b2*/ 	.short	(.L_39 - .L_38)
.L_38:
        /*00b4*/ 	.word	0x00000008
.L_39:


//--------------------- .nv.info._Z10sgemv_k128PfS_S_ii --------------------------
	.section	.nv.info._Z10sgemv_k128PfS_S_ii,"",@"SHT_CUDA_INFO"
	.sectionflags	@""
	.align	4


	//----- nvinfo : EIATTR_CUDA_API_VERSION
	.align		4
        /*0000*/ 	.byte	0x04, 0x37
        /*0002*/ 	.short	(.L_41 - .L_40)
.L_40:
        /*0004*/ 	.word	0x00000082


	//----- nvinfo : EIATTR_KPARAM_INFO
	.align		4
.L_41:
        /*0008*/ 	.byte	0x04, 0x17
        /*000a*/ 	.short	(.L_43 - .L_42)
.L_42:
        /*000c*/ 	.word	0x00000000
        /*0010*/ 	.short	0x0004
        /*0012*/ 	.short	0x001c
        /*0014*/ 	.byte	0x00, 0xf0, 0x11, 0x00


	//----- nvinfo : EIATTR_KPARAM_INFO
	.align		4
.L_43:
        /*0018*/ 	.byte	0x04, 0x17
        /*001a*/ 	.short	(.L_45 - .L_44)
.L_44:
        /*001c*/ 	.word	0x00000000
        /*0020*/ 	.short	0x0003
        /*0022*/ 	.short	0x0018
        /*0024*/ 	.byte	0x00, 0xf0, 0x11, 0x00


	//----- nvinfo : EIATTR_KPARAM_INFO
	.align		4
.L_45:
        /*0028*/ 	.byte	0x04, 0x17
        /*002a*/ 	.short	(.L_47 - .L_46)
.L_46:
        /*002c*/ 	.word	0x00000000
        /*0030*/ 	.short	0x0002
        /*0032*/ 	.short	0x0010
        /*0034*/ 	.byte	0x00, 0xf5, 0x21, 0x00


	//----- nvinfo : EIATTR_KPARAM_INFO
	.align		4
.L_47:
        /*0038*/ 	.byte	0x04, 0x17
        /*003a*/ 	.short	(.L_49 - .L_48)
.L_48:
        /*003c*/ 	.word	0x00000000
        /*0040*/ 	.short	0x0001
        /*0042*/ 	.short	0x0008
        /*0044*/ 	.byte	0x00, 0xf5, 0x21, 0x00


	//----- nvinfo : EIATTR_KPARAM_INFO
	.align		4
.L_49:
        /*0048*/ 	.byte	0x04, 0x17
        /*004a*/ 	.short	(.L_51 - .L_50)
.L_50:
        /*004c*/ 	.word	0x00000000
        /*0050*/ 	.short	0x0000
        /*0052*/ 	.short	0x0000
        /*0054*/ 	.byte	0x00, 0xf5, 0x21, 0x00


	//----- nvinfo : EIATTR_SPARSE_MMA_MASK
	.align		4
.L_51:
        /*0058*/ 	.byte	0x03, 0x50
        /*005a*/ 	.short	0x0000


	//----- nvinfo : EIATTR_MAXREG_COUNT
	.align		4
        /*005c*/ 	.byte	0x03, 0x1b
        /*005e*/ 	.short	0x00ff


	//----- nvinfo : EIATTR_MERCURY_ISA_VERSION
	.align		4
        /*0060*/ 	.byte	0x03, 0x5f
        /*0062*/ 	.short	0x0101


	//----- nvinfo : EIATTR_COOP_GROUP_MASK_REGIDS
	.align		4
        /*0064*/ 	.byte	0x04, 0x29
        /*0066*/ 	.short	(.L_53 - .L_52)


	//   ....[0]....
.L_52:
        /*0068*/ 	.word	0xffffffff


	//   ....[1]....
        /*006c*/ 	.word	0xffffffff


	//   ....[2]....
        /*0070*/ 	.word	0xffffffff


	//   ....[3]....
        /*0074*/ 	.word	0xffffffff


	//   ....[4]....
        /*0078*/ 	.word	0xffffffff


	//----- nvinfo : EIATTR_COOP_GROUP_INSTR_OFFSETS
	.align		4
.L_53:
        /*007c*/ 	.byte	0x04, 0x28
        /*007e*/ 	.short	(.L_55 - .L_54)


	//   ....[0]....
.L_54:
        /*0080*/ 	.word	0x00001380


	//   ....[1]....
        /*0084*/ 	.word	0x000013b0


	//   ....[2]....
        /*0088*/ 	.word	0x000013d0


	//   ....[3]....
        /*008c*/ 	.word	0x000013f0


	//   ....[4]....
        /*0090*/ 	.word	0x00001410


	//----- nvinfo : EIATTR_VRC_CTA_INIT_COUNT
	.align		4
.L_55:
        /*0094*/ 	.byte	0x02, 0x4a
	.zero		1
	.zero		1


	//----- nvinfo : EIATTR_EXIT_INSTR_OFFSETS
	.align		4
        /*0098*/ 	.byte	0x04, 0x1c
        /*009a*/ 	.short	(.L_57 - .L_56)


	//   ....[0]....
.L_56:
        /*009c*/ 	.word	0x000000b0


	//   ....[1]....
        /*00a0*/ 	.word	0x00001420


	//   ....[2]....
        /*00a4*/ 	.word	0x00001470


	//----- nvinfo : EIATTR_CRS_STACK_SIZE
	.align		4
.L_57:
        /*00a8*/ 	.byte	0x04, 0x1e
        /*00aa*/ 	.short	(.L_59 - .L_58)
.L_58:
        /*00ac*/ 	.word	0x00000000


	//----- nvinfo : EIATTR_CBANK_PARAM_SIZE
	.align		4
.L_59:
        /*00b0*/ 	.byte	0x03, 0x19
        /*00b2*/ 	.short	0x0020


	//----- nvinfo : EIATTR_PARAM_CBANK
	.align		4
        /*00b4*/ 	.byte	0x04, 0x0a
        /*00b6*/ 	.short	(.L_61 - .L_60)
	.align		4
.L_60:
        /*00b8*/ 	.word	index@(.nv.constant0._Z10sgemv_k128PfS_S_ii)
        /*00bc*/ 	.short	0x0380
        /*00be*/ 	.short	0x0020


	//----- nvinfo : EIATTR_SW_WAR
	.align		4
.L_61:
        /*00c0*/ 	.byte	0x04, 0x36
        /*00c2*/ 	.short	(.L_63 - .L_62)
.L_62:
        /*00c4*/ 	.word	0x00000008
.L_63:


//--------------------- .nv.info._Z9sgemv_k32PfS_S_ii --------------------------
	.section	.nv.info._Z9sgemv_k32PfS_S_ii,"",@"SHT_CUDA_INFO"
	.sectionflags	@""
	.align	4


	//----- nvinfo : EIATTR_CUDA_API_VERSION
	.align		4
        /*0000*/ 	.byte	0x04, 0x37
        /*0002*/ 	.short	(.L_65 - .L_64)
.L_64:
        /*0004*/ 	.word	0x00000082


	//----- nvinfo : EIATTR_KPARAM_INFO
	.align		4
.L_65:
        /*0008*/ 	.byte	0x04, 0x17
        /*000a*/ 	.short	(.L_67 - .L_66)
.L_66:
        /*000c*/ 	.word	0x00000000
        /*0010*/ 	.short	0x0004
        /*0012*/ 	.short	0x001c
        /*0014*/ 	.byte	0x00, 0xf0, 0x11, 0x00


	//----- nvinfo : EIATTR_KPARAM_INFO
	.align		4
.L_67:
        /*0018*/ 	.byte	0x04, 0x17
        /*001a*/ 	.short	(.L_69 - .L_68)
.L_68:
        /*001c*/ 	.word	0x00000000
        /*0020*/ 	.short	0x0003
        /*0022*/ 	.short	0x0018
        /*0024*/ 	.byte	0x00, 0xf0, 0x11, 0x00


	//----- nvinfo : EIATTR_KPARAM_INFO
	.align		4
.L_69:
        /*0028*/ 	.byte	0x04, 0x17
        /*002a*/ 	.short	(.L_71 - .L_70)
.L_70:
        /*002c*/ 	.word	0x00000000
        /*0030*/ 	.short	0x0002
        /*0032*/ 	.short	0x0010
        /*0034*/ 	.byte	0x00, 0xf5, 0x21, 0x00


	//----- nvinfo : EIATTR_KPARAM_INFO
	.align		4
.L_71:
        /*0038*/ 	.byte	0x04, 0x17
        /*003a*/ 	.short	(.L_73 - .L_72)
.L_72:
        /*003c*/ 	.word	0x00000000
        /*0040*/ 	.short	0x0001
        /*0042*/ 	.short	0x0008
        /*0044*/ 	.byte	0x00, 0xf5, 0x21, 0x00


	//----- nvinfo : EIATTR_KPARAM_INFO
	.align		4
.L_73:
        /*0048*/ 	.byte	0x04, 0x17
        /*004a*/ 	.short	(.L_75 - .L_74)
.L_74:
        /*004c*/ 	.word	0x00000000
        /*0050*/ 	.short	0x0000
        /*0052*/ 	.short	0x0000
        /*0054*/ 	.byte	0x00, 0xf5, 0x21, 0x00


	//----- nvinfo : EIATTR_SPARSE_MMA_MASK
	.align		4
.L_75:
        /*0058*/ 	.byte	0x03, 0x50
        /*005a*/ 	.short	0x0000


	//----- nvinfo : EIATTR_MAXREG_COUNT
	.align		4
        /*005c*/ 	.byte	0x03, 0x1b
        /*005e*/ 	.short	0x00ff


	//----- nvinfo : EIATTR_MERCURY_ISA_VERSION
	.align		4
        /*0060*/ 	.byte	0x03, 0x5f
        /*0062*/ 	.short	0x0101


	//----- nvinfo : EIATTR_COOP_GROUP_MASK_REGIDS
	.align		4
        /*0064*/ 	.byte	0x04, 0x29
        /*0066*/ 	.short	(.L_77 - .L_76)


	//   ....[0]....
.L_76:
        /*0068*/ 	.word	0xffffffff


	//   ....[1]....
        /*006c*/ 	.word	0xffffffff


	//   ....[2]....
        /*0070*/ 	.word	0xffffffff


	//   ....[3]....
        /*0074*/ 	.word	0xffffffff


	//   ....[4]....
        /*0078*/ 	.word	0xffffffff


	//----- nvinfo : EIATTR_COOP_GROUP_INSTR_OFFSETS
	.align		4
.L_77:
        /*007c*/ 	.byte	0x04, 0x28
        /*007e*/ 	.short	(.L_79 - .L_78)


	//   ....[0]....
.L_78:
        /*0080*/ 	.word	0x00000be0


	//   ....[1]....
        /*0084*/ 	.word	0x00000c10


	//   ....[2]....
        /*0088*/ 	.word	0x00000c30


	//   ....[3]....
        /*008c*/ 	.word	0x00000c50


	//   ....[4]....
        /*0090*/ 	.word	0x00000c70


	//----- nvinfo : EIATTR_VRC_CTA_INIT_COUNT
	.align		4
.L_79:
        /*0094*/ 	.byte	0x02, 0x4a
	.zero		1
	.zero		1


	//----- nvinfo : EIATTR_EXIT_INSTR_OFFSETS
	.align		4
        /*0098*/ 	.byte	0x04, 0x1c
        /*009a*/ 	.short	(.L_81 - .L_80)


	//   ....[0]....
.L_80:
        /*009c*/ 	.word	0x000000b0


	//   ....[1]....
        /*00a0*/ 	.word	0x00000c80


	//   ....[2]....
        /*00a4*/ 	.word	0x00000cd0


	//----- nvinfo : EIATTR_CRS_STACK_SIZE
	.align		4
.L_81:
        /*00a8*/ 	.byte	0x04, 0x1e
        /*00aa*/ 	.short	(.L_83 - .L_82)
.L_82:
        /*00ac*/ 	.word	0x00000000


	//----- nvinfo : EIATTR_CBANK_PARAM_SIZE
	.align		4
.L_83:
        /*00b0*/ 	.byte	0x03, 0x19
        /*00b2*/ 	.short	0x0020


	//----- nvinfo : EIATTR_PARAM_CBANK
	.align		4
        /*00b4*/ 	.byte	0x04, 0x0a
        /*00b6*/ 	.short	(.L_85 - .L_84)
	.align		4
.L_84:
        /*00b8*/ 	.word	index@(.nv.constant0._Z9sgemv_k32PfS_S_ii)
        /*00bc*/ 	.short	0x0380
        /*00be*/ 	.short	0x0020


	//----- nvinfo : EIATTR_SW_WAR
	.align		4
.L_85:
        /*00c0*/ 	.byte	0x04, 0x36
        /*00c2*/ 	.short	(.L_87 - .L_86)
.L_86:
        /*00c4*/ 	.word	0x00000008
.L_87:


//--------------------- .nv.callgraph             --------------------------
	.section	.nv.callgraph,"",@"SHT_CUDA_CALLGRAPH"
	.align	4
	.sectionentsize	8
	.align		4
        /*0000*/ 	.word	0x00000000
	.align		4
        /*0004*/ 	.word	0xffffffff
	.align		4
        /*0008*/ 	.word	0x00000000
	.align		4
        /*000c*/ 	.word	0xfffffffe
	.align		4
        /*0010*/ 	.word	0x00000000
	.align		4
        /*0014*/ 	.word	0xfffffffd
	.align		4
        /*0018*/ 	.word	0x00000000
	.align		4
        /*001c*/ 	.word	0xfffffffc


//--------------------- .text._Z9sgemv_k16ILi2EEvPfS0_S0_ii --------------------------
	.section	.text._Z9sgemv_k16ILi2EEvPfS0_S0_ii,"ax",@progbits
	.align	128
        .global         _Z9sgemv_k16ILi2EEvPfS0_S0_ii
        .type           _Z9sgemv_k16ILi2EEvPfS0_S0_ii,@function
        .size           _Z9sgemv_k16ILi2EEvPfS0_S0_ii,(.L_x_14 - _Z9sgemv_k16ILi2EEvPfS0_S0_ii)
        .other          _Z9sgemv_k16ILi2EEvPfS0_S0_ii,@"STO_CUDA_ENTRY STV_DEFAULT"
_Z9sgemv_k16ILi2EEvPfS0_S0_ii:
.text._Z9sgemv_k16ILi2EEvPfS0_S0_ii:
[----:B------:R-:W-:Y:S01]  /*0000*/  LDC R1, c[0x0][0x37c] ;  /* 0x0000df00ff017b82 */ /* 0x000fe20000000800 */
[----:B------:R-:W0:Y:S01]  /*0010*/  S2R R0, SR_TID.Y ;  /* 0x0000000000007919 */ /* 0x000e220000002200 */
[----:B------:R-:W0:Y:S06]  /*0020*/  LDCU UR4, c[0x0][0x360] ;  /* 0x00006c00ff0477ac */ /* 0x000e2c0008000800 */
[----:B------:R-:W1:Y:S01]  /*0030*/  S2UR UR5, SR_CTAID.X ;  /* 0x00000000000579c3 */ /* 0x000e620000002500 */
[----:B------:R-:W0:Y:S07]  /*0040*/  S2R R5, SR_TID.X ;  /* 0x0000000000057919 */ /* 0x000e2e0000002100 */
[----:B------:R-:W1:Y:S01]  /*0050*/  LDC R3, c[0x0][0x364] ;  /* 0x0000d900ff037b82 */ /* 0x000e620000000800 */
[----:B0-----:R-:W-:Y:S01]  /*0060*/  IMAD R0, R0, UR4, R5 ;  /* 0x0000000400007c24 */ /* 0x001fe2000f8e0205 */
[----:B------:R-:W0:Y:S04]  /*0070*/  LDCU UR4, c[0x0][0x398] ;  /* 0x00007300ff0477ac */ /* 0x000e280008000800 */
[----:B------:R-:W-:-:S02]  /*0080*/  SHF.R.U32.HI R2, RZ, 0x5, R0 ;  /* 0x00000005ff027819 */ /* 0x000fc40000011600 */
[----:B------:R-:W-:-:S03]  /*0090*/  SHF.R.U32.HI R0, RZ, 0x4, R0 ;  /* 0x00000004ff007819 */ /* 0x000fc60000011600 */
[----:B-1----:R-:W-:Y:S01]  /*00a0*/  IMAD R2, R3, UR5, R2 ;  /* 0x0000000503027c24 */ /* 0x002fe2000f8e0202 */
[----:B------:R-:W-:-:S04]  /*00b0*/  LOP3.LUT R3, R0, 0x1, RZ, 0xc0, !PT ;  /* 0x0000000100037812 */ /* 0x000fc800078ec0ff */
[----:B------:R-:W-:-:S04]  /*00c0*/  LEA R7, R2, R3, 0x1 ;  /* 0x0000000302077211 */ /* 0x000fc800078e08ff */
[----:B0-----:R-:W-:-:S13]  /*00d0*/  ISETP.GE.AND P0, PT, R7, UR4, PT ;  /* 0x0000000407007c0c */ /* 0x001fda000bf06270 */
[----:B------:R-:W-:Y:S05]  /*00e0*/  @P0 EXIT ;  /* 0x000000000000094d */ /* 0x000fea0003800000 */
[----:B------:R-:W0:Y:S01]  /*00f0*/  LDC.64 R2, c[0x0][0x380] ;  /* 0x0000e000ff027b82 */ /* 0x000e220000000a00 */
[----:B------:R-:W1:Y:S01]  /*0100*/  LDCU UR6, c[0x0][0x39c] ;  /* 0x00007380ff0677ac */ /* 0x000e620008000800 */
[C---:B------:R-:W-:Y:S02]  /*0110*/  SHF.L.U32 R4, R5.reuse, 0x2, RZ ;  /* 0x0000000205047819 */ /* 0x040fe400000006ff */
[----:B------:R-:W-:Y:S01]  /*0120*/  LOP3.LUT P0, R0, R5, 0xf, RZ, 0xc0, !PT ;  /* 0x0000000f05007812 */ /* 0x000fe2000780c0ff */
[----:B------:R-:W2:Y:S01]  /*0130*/  LDCU.64 UR8, c[0x0][0x388] ;  /* 0x00007100ff0877ac */ /* 0x000ea20008000a00 */
[----:B------:R-:W-:Y:S01]  /*0140*/  LOP3.LUT R4, R4, 0x3c, RZ, 0xc0, !PT ;  /* 0x0000003c04047812 */ /* 0x000fe200078ec0ff */
[----:B------:R-:W3:Y:S02]  /*0150*/  LDCU.64 UR4, c[0x0][0x358] ;  /* 0x00006b00ff0477ac */ /* 0x000ee40008000a00 */
[----:B-1----:R-:W-:Y:S01]  /*0160*/  IMAD R5, R7, UR6, R0 ;  /* 0x0000000607057c24 */ /* 0x002fe2000f8e0200 */
[----:B--2---:R-:W-:-:S03]  /*0170*/  IADD3 R4, P1, PT, R4, UR8, RZ ;  /* 0x0000000804047c10 */ /* 0x004fc6000ff3e0ff */
[----:B0-----:R-:W-:Y:S01]  /*0180*/  IMAD.WIDE R2, R5, 0x4, R2 ;  /* 0x0000000405027825 */ /* 0x001fe200078e0202 */
[----:B------:R-:W-:-:S05]  /*0190*/  IADD3.X R5, PT, PT, RZ, UR9, RZ, P1, !PT ;  /* 0x00000009ff057c10 */ /* 0x000fca0008ffe4ff */
[----:B---3--:R-:W2:Y:S04]  /*01a0*/  LDG.E R2, desc[UR4][R2.64] ;  /* 0x0000000402027981 */ /* 0x008ea8000c1e1900 */
[----:B------:R-:W2:Y:S02]  /*01b0*/  LDG.E R5, desc[UR4][R4.64] ;  /* 0x0000000404057981 */ /* 0x000ea4000c1e1900 */
[----:B--2---:R-:W-:-:S05]  /*01c0*/  FMUL R0, R2, R5 ;  /* 0x0000000502007220 */ /* 0x004fca0000400000 */
[----:B------:R-:W0:Y:S02]  /*01d0*/  SHFL.BFLY PT, R9, R0, 0x8, 0x1f ;  /* 0x0d001f0000097f89 */ /* 0x000e2400000e0000 */
[----:B0-----:R-:W-:-:S05]  /*01e0*/  FADD R9, R0, R9 ;  /* 0x0000000900097221 */ /* 0x001fca0000000000 */
[----:B------:R-:W0:Y:S02]  /*01f0*/  SHFL.BFLY PT, R6, R9, 0x4, 0x1f ;  /* 0x0c801f0009067f89 */ /* 0x000e2400000e0000 */
[----:B0-----:R-:W-:-:S05]  /*0200*/  FADD R6, R9, R6 ;  /* 0x0000000609067221 */ /* 0x001fca0000000000 */
[----:B------:R-:W0:Y:S02]  /*0210*/  SHFL.BFLY PT, R11, R6, 0x2, 0x1f ;  /* 0x0c401f00060b7f89 */ /* 0x000e2400000e0000 */
[----:B0-----:R-:W-:-:S05]  /*0220*/  FADD R11, R6, R11 ;  /* 0x0000000b060b7221 */ /* 0x001fca0000000000 */
[----:B------:R0:W1:Y:S01]  /*0230*/  SHFL.BFLY PT, R8, R11, 0x1, 0x1f ;  /* 0x0c201f000b087f89 */ /* 0x00006200000e0000 */
[----:B------:R-:W-:Y:S05]  /*0240*/  @P0 EXIT ;  /* 0x000000000000094d */ /* 0x000fea0003800000 */
[----:B------:R-:W2:Y:S01]  /*0250*/  LDC.64 R2, c[0x0][0x390] ;  /* 0x0000e400ff027b82 */ /* 0x000ea20000000a00 */
[----:B01----:R-:W-:Y:S01]  /*0260*/  FADD R11, R11, R8 ;  /* 0x000000080b0b7221 */ /* 0x003fe20000000000 */
[----:B--2---:R-:W-:-:S05]  /*0270*/  IMAD.WIDE R2, R7, 0x4, R2 ;  /* 0x0000000407027825 */ /* 0x004fca00078e0202 */
[----:B------:R-:W-:Y:S01]  /*0280*/  STG.E desc[UR4][R2.64], R11 ;  /* 0x0000000b02007986 */ /* 0x000fe2000c101904 */
[----:B------:R-:W-:Y:S05]  /*0290*/  EXIT ;  /* 0x000000000000794d */ /* 0x000fea0003800000 */
.L_x_0:
[----:B------:R-:W-:-:S00]  /*02a0*/  BRA `(.L_x_0) ;  /* 0xfffffffc00fc7947 */ /* 0x000fc0000383ffff */
[----:B------:R-:W-:-:S00]  /*02b0*/  NOP ;  /* 0x0000000000007918 */ /* 0x000fc00000000000 */
        /* <DEDUP_REMOVED lines=12> */
.L_x_14:


//--------------------- .text._Z10sgemv_k128PfS_S_ii --------------------------
	.section	.text._Z10sgemv_k128PfS_S_ii,"ax",@progbits
	.align	128
        .global         _Z10sgemv_k128PfS_S_ii
        .type           _Z10sgemv_k128PfS_S_ii,@function
        .size           _Z10sgemv_k128PfS_S_ii,(.L_x_15 - _Z10sgemv_k128PfS_S_ii)
        .other          _Z10sgemv_k128PfS_S_ii,@"STO_CUDA_ENTRY STV_DEFAULT"
_Z10sgemv_k128PfS_S_ii:
.text._Z10sgemv_k128PfS_S_ii:
[----:B------:R-:W-:Y:S01]  /*0000*/  LDC R1, c[0x0][0x37c] ;  /* 0x0000df00ff017b82 */ /* 0x000fe20000000800 */
[----:B------:R-:W0:Y:S01]  /*0010*/  S2R R29, SR_TID.Y ;  /* 0x00000000001d7919 */ /* 0x000e220000002200 */
[----:B------:R-:W0:Y:S06]  /*0020*/  LDCU UR4, c[0x0][0x360] ;  /* 0x00006c00ff0477ac */ /* 0x000e2c0008000800 */
[----:B------:R-:W1:Y:S01]  /*0030*/  S2UR UR5, SR_CTAID.X ;  /* 0x00000000000579c3 */ /* 0x000e620000002500 */
[----:B------:R-:W0:Y:S01]  /*0040*/  S2R R2, SR_TID.X ;  /* 0x0000000000027919 */ /* 0x000e220000002100 */
[----:B------:R-:W2:Y:S06]  /*0050*/  LDCU UR6, c[0x0][0x398] ;  /* 0x00007300ff0677ac */ /* 0x000eac0008000800 */
[----:B------:R-:W1:Y:S01]  /*0060*/  LDC R3, c[0x0][0x364] ;  /* 0x0000d900ff037b82 */ /* 0x000e620000000800 */
[----:B0-----:R-:W-:-:S05]  /*0070*/  IMAD R29, R29, UR4, R2 ;  /* 0x000000041d1d7c24 */ /* 0x001fca000f8e0202 */
[----:B------:R-:W-:-:S05]  /*0080*/  SHF.R.U32.HI R28, RZ, 0x5, R29 ;  /* 0x00000005ff1c7819 */ /* 0x000fca000001161d */
[----:B-1----:R-:W-:-:S05]  /*0090*/  IMAD R28, R3, UR5, R28 ;  /* 0x00000005031c7c24 */ /* 0x002fca000f8e021c */
[----:B--2---:R-:W-:-:S13]  /*00a0*/  ISETP.GE.AND P0, PT, R28, UR6, PT ;  /* 0x000000061c007c0c */ /* 0x004fda000bf06270 */
[----:B------:R-:W-:Y:S05]  /*00b0*/  @P0 EXIT ;  /* 0x000000000000094d */ /* 0x000fea0003800000 */
[----:B------:R-:W0:Y:S01]  /*00c0*/  LDCU UR6, c[0x0][0x39c] ;  /* 0x00007380ff0677ac */ /* 0x000e220008000800 */
[----:B------:R-:W-:Y:S01]  /*00d0*/  IMAD.MOV.U32 R30, RZ, RZ, RZ ;  /* 0x000000ffff1e7224 */ /* 0x000fe200078e00ff */
[----:B------:R-:W1:Y:S01]  /*00e0*/  LDCU.64 UR10, c[0x0][0x358] ;  /* 0x00006b00ff0a77ac */ /* 0x000e620008000a00 */
[----:B0-----:R-:W-:-:S09]  /*00f0*/  UISETP.GE.AND UP0, UPT, UR6, 0x1, UPT ;  /* 0x000000010600788c */ /* 0x001fd2000bf06270 */
[----:B-1----:R-:W-:Y:S05]  /*0100*/  BRA.U !UP0, `(.L_x_1) ;  /* 0x00000011089c7547 */ /* 0x002fea000b800000 */
[----:B------:R-:W-:Y:S02]  /*0110*/  UISETP.GE.U32.AND UP0, UPT, UR6, 0x181, UPT ;  /* 0x000001810600788c */ /* 0x000fe4000bf06070 */
[----:B------:R-:W-:Y:S01]  /*0120*/  IMAD R0, R28, UR6, RZ ;  /* 0x000000061c007c24 */ /* 0x000fe2000f8e02ff */
[----:B------:R-:W-:Y:S01]  /*0130*/  UIADD3 UR7, UPT, UPT, UR6, 0x7f, URZ ;  /* 0x0000007f06077890 */ /* 0x000fe2000fffe0ff */
[----:B------:R-:W-:Y:S02]  /*0140*/  IMAD.SHL.U32 R3, R2, 0x4, RZ ;  /* 0x0000000402037824 */ /* 0x000fe400078e00ff */
[----:B------:R-:W-:Y:S01]  /*0150*/  IMAD.MOV.U32 R30, RZ, RZ, RZ ;  /* 0x000000ffff1e7224 */ /* 0x000fe200078e00ff */
[----:B------:R-:W-:Y:S01]  /*0160*/  SHF.R.S32.HI R2, RZ, 0x1f, R0 ;  /* 0x0000001fff027819 */ /* 0x000fe20000011400 */
[----:B------:R-:W-:Y:S01]  /*0170*/  IMAD.MOV.U32 R22, RZ, RZ, RZ ;  /* 0x000000ffff167224 */ /* 0x000fe200078e00ff */
[----:B------:R-:W-:Y:S01]  /*0180*/  USHF.R.U32.HI UR4, URZ, 0x7, UR7 ;  /* 0x00000007ff047899 */ /* 0x000fe20008011607 */
[----:B------:R-:W-:Y:S11]  /*0190*/  BRA.U !UP0, `(.L_x_2) ;  /* 0x0000000d084c7547 */ /* 0x000ff6000b800000 */
[C---:B------:R-:W-:Y:S01]  /*01a0*/  ISETP.GE.AND P0, PT, R3.reuse, UR6, PT ;  /* 0x0000000603007c0c */ /* 0x040fe2000bf06270 */
[----:B------:R-:W-:-:S05]  /*01b0*/  VIADD R7, R3, 0x80 ;  /* 0x0000008003077836 */ /* 0x000fca0000000000 */
[----:B------:R-:W-:-:S07]  /*01c0*/  ISETP.GE.AND P1, PT, R7, UR6, PT ;  /* 0x0000000607007c0c */ /* 0x000fce000bf26270 */
[----:B------:R-:W0:Y:S01]  /*01d0*/  @!P0 LDC.64 R12, c[0x0][0x380] ;  /* 0x0000e000ff0c8b82 */ /* 0x000e220000000a00 */
[----:B------:R-:W-:-:S04]  /*01e0*/  @!P0 IADD3 R4, P2, PT, R3, R0, RZ ;  /* 0x0000000003048210 */ /* 0x000fc80007f5e0ff */
[----:B------:R-:W-:-:S03]  /*01f0*/  @!P0 LEA.HI.X.SX32 R5, R3, R2, 0x1, P2 ;  /* 0x0000000203058211 */ /* 0x000fc600010f0eff */
[----:B------:R-:W1:Y:S08]  /*0200*/  @!P0 LDC.64 R16, c[0x0][0x388] ;  /* 0x0000e200ff108b82 */ /* 0x000e700000000a00 */
[----:B------:R-:W2:Y:S01]  /*0210*/  @!P1 LDC.64 R8, c[0x0][0x380] ;  /* 0x0000e000ff089b82 */ /* 0x000ea20000000a00 */
[----:B0-----:R-:W-:-:S04]  /*0220*/  @!P0 LEA R12, P2, R4, R12, 0x2 ;  /* 0x0000000c040c8211 */ /* 0x001fc800078410ff */
[----:B------:R-:W-:-:S03]  /*0230*/  @!P0 LEA.HI.X R13, R4, R13, R5, 0x2, P2 ;  /* 0x0000000d040d8211 */ /* 0x000fc600010f1405 */
[----:B------:R-:W0:Y:S01]  /*0240*/  @!P1 LDC.64 R4, c[0x0][0x388] ;  /* 0x0000e200ff049b82 */ /* 0x000e220000000a00 */
[----:B-1----:R-:W-:Y:S02]  /*0250*/  @!P0 IMAD.WIDE R16, R3, 0x4, R16 ;  /* 0x0000000403108825 */ /* 0x002fe400078e0210 */
[----:B------:R-:W3:Y:S04]  /*0260*/  @!P0 LDG.E.128 R12, desc[UR10][R12.64] ;  /* 0x0000000a0c0c8981 */ /* 0x000ee8000c1e1d00 */
[----:B------:R-:W3:Y:S01]  /*0270*/  @!P0 LDG.E.128 R16, desc[UR10][R16.64] ;  /* 0x0000000a10108981 */ /* 0x000ee2000c1e1d00 */
[----:B------:R-:W-:-:S04]  /*0280*/  @!P1 IADD3 R6, P2, PT, R0, R7, RZ ;  /* 0x0000000700069210 */ /* 0x000fc80007f5e0ff */
[----:B------:R-:W-:Y:S02]  /*0290*/  @!P1 LEA.HI.X.SX32 R10, R7, R2, 0x1, P2 ;  /* 0x00000002070a9211 */ /* 0x000fe400010f0eff */
[----:B--2---:R-:W-:-:S04]  /*02a0*/  @!P1 LEA R8, P2, R6, R8, 0x2 ;  /* 0x0000000806089211 */ /* 0x004fc800078410ff */
[----:B------:R-:W-:Y:S01]  /*02b0*/  @!P1 LEA.HI.X R9, R6, R9, R10, 0x2, P2 ;  /* 0x0000000906099211 */ /* 0x000fe200010f140a */
[----:B0-----:R-:W-:-:S05]  /*02c0*/  @!P1 IMAD.WIDE R4, R7, 0x4, R4 ;  /* 0x0000000407049825 */ /* 0x001fca00078e0204 */
[----:B------:R-:W2:Y:S04]  /*02d0*/  @!P1 LDG.E.128 R8, desc[UR10][R8.64] ;  /* 0x0000000a08089981 */ /* 0x000ea8000c1e1d00 */
[----:B------:R-:W2:Y:S01]  /*02e0*/  @!P1 LDG.E.128 R4, desc[UR10][R4.64] ;  /* 0x0000000a04049981 */ /* 0x000ea2000c1e1d00 */
[C---:B------:R-:W-:Y:S02]  /*02f0*/  @!P0 VIADD R20, R3.reuse, 0x1 ;  /* 0x0000000103148836 */ /* 0x040fe40000000000 */
[----:B------:R-:W-:-:S03]  /*0300*/  VIADD R27, R3, 0x100 ;  /* 0x00000100031b7836 */ /* 0x000fc60000000000 */
[----:B------:R-:W-:Y:S02]  /*0310*/  ISETP.GE.OR P2, PT, R20, UR6, P0 ;  /* 0x0000000614007c0c */ /* 0x000fe40008746670 */
[----:B------:R-:W-:Y:S01]  /*0320*/  ISETP.GE.AND P3, PT, R27, UR6, PT ;  /* 0x000000061b007c0c */ /* 0x000fe2000bf66270 */
[C---:B------:R-:W-:Y:S02]  /*0330*/  @!P0 VIADD R20, R3.reuse, 0x2 ;  /* 0x0000000203148836 */ /* 0x040fe40000000000 */
[----:B------:R-:W-:-:S03]  /*0340*/  @!P0 VIADD R21, R3, 0x3 ;  /* 0x0000000303158836 */ /* 0x000fc60000000000 */
[----:B------:R-:W-:Y:S02]  /*0350*/  ISETP.GE.OR P4, PT, R20, UR6, P0 ;  /* 0x0000000614007c0c */ /* 0x000fe40008786670 */
[----:B------:R-:W-:Y:S01]  /*0360*/  ISETP.GE.OR P5, PT, R21, UR6, P0 ;  /* 0x0000000615007c0c */ /* 0x000fe200087a6670 */
[----:B------:R-:W-:-:S04]  /*0370*/  VIADD R25, R3, 0x180 ;  /* 0x0000018003197836 */ /* 0x000fc80000000000 */
[----:B------:R-:W0:Y:S01]  /*0380*/  @!P3 LDC.64 R20, c[0x0][0x380] ;  /* 0x0000e000ff14bb82 */ /* 0x000e220000000a00 */
[----:B------:R-:W-:Y:S02]  /*0390*/  IMAD.MOV.U32 R30, RZ, RZ, RZ ;  /* 0x000000ffff1e7224 */ /* 0x000fe400078e00ff */
[----:B---3--:R-:W-:-:S04]  /*03a0*/  @!P0 FFMA R16, R12, R16, RZ ;  /* 0x000000100c108223 */ /* 0x008fc800000000ff */
[----:B------:R-:W-:Y:S02]  /*03b0*/  @!P2 FFMA R16, R13, R17, R16 ;  /* 0x000000110d10a223 */ /* 0x000fe40000000010 */
[----:B------:R-:W1:Y:S01]  /*03c0*/  @!P3 LDC.64 R12, c[0x0][0x388] ;  /* 0x0000e200ff0cbb82 */ /* 0x000e620000000a00 */
[----:B------:R-:W-:Y:S01]  /*03d0*/  ISETP.GE.AND P2, PT, R25, UR6, PT ;  /* 0x0000000619007c0c */ /* 0x000fe2000bf46270 */
[----:B------:R-:W-:Y:S01]  /*03e0*/  @!P4 FFMA R16, R14, R18, R16 ;  /* 0x000000120e10c223 */ /* 0x000fe20000000010 */
[----:B------:R-:W-:-:S03]  /*03f0*/  @!P1 IADD3 R14, PT, PT, R3, 0x81, RZ ;  /* 0x00000081030e9810 */ /* 0x000fc60007ffe0ff */
[----:B------:R-:W-:Y:S01]  /*0400*/  @!P5 FFMA R16, R15, R19, R16 ;  /* 0x000000130f10d223 */ /* 0x000fe20000000010 */
[----:B------:R-:W-:Y:S02]  /*0410*/  ISETP.GE.OR P5, PT, R14, UR6, P1 ;  /* 0x000000060e007c0c */ /* 0x000fe40008fa6670 */
[----:B------:R-:W-:Y:S01]  /*0420*/  @!P3 IADD3 R15, P4, PT, R0, R27, RZ ;  /* 0x0000001b000fb210 */ /* 0x000fe20007f9e0ff */
[----:B------:R-:W-:-:S04]  /*0430*/  @!P0 IMAD.MOV.U32 R30, RZ, RZ, R16 ;  /* 0x000000ffff1e8224 */ /* 0x000fc800078e0010 */
[----:B------:R-:W3:Y:S01]  /*0440*/  @!P2 LDC.64 R22, c[0x0][0x380] ;  /* 0x0000e000ff16ab82 */ /* 0x000ee20000000a00 */
[----:B------:R-:W-:Y:S02]  /*0450*/  @!P3 LEA.HI.X.SX32 R14, R27, R2, 0x1, P4 ;  /* 0x000000021b0eb211 */ /* 0x000fe400020f0eff */
[----:B0-----:R-:W-:Y:S01]  /*0460*/  @!P3 LEA R16, P0, R15, R20, 0x2 ;  /* 0x000000140f10b211 */ /* 0x001fe200078010ff */
[----:B--2---:R-:W-:Y:S01]  /*0470*/  @!P1 FFMA R4, R8, R4, R30 ;  /* 0x0000000408049223 */ /* 0x004fe2000000001e */
[----:B-1----:R-:W-:-:S03]  /*0480*/  @!P3 IMAD.WIDE R12, R27, 0x4, R12 ;  /* 0x000000041b0cb825 */ /* 0x002fc600078e020c */
[----:B------:R-:W0:Y:S01]  /*0490*/  @!P2 LDC.64 R26, c[0x0][0x388] ;  /* 0x0000e200ff1aab82 */ /* 0x000e220000000a00 */
[----:B------:R-:W-:Y:S01]  /*04a0*/  @!P3 LEA.HI.X R17, R15, R21, R14, 0x2, P0 ;  /* 0x000000150f11b211 */ /* 0x000fe200000f140e */
[----:B------:R-:W-:Y:S01]  /*04b0*/  @!P5 FFMA R4, R9, R5, R4 ;  /* 0x000000050904d223 */ /* 0x000fe20000000004 */
[----:B------:R-:W-:Y:S01]  /*04c0*/  @!P1 VIADD R5, R3, 0x82 ;  /* 0x0000008203059836 */ /* 0x000fe20000000000 */
[----:B------:R-:W2:Y:S04]  /*04d0*/  @!P3 LDG.E.128 R12, desc[UR10][R12.64] ;  /* 0x0000000a0c0cb981 */ /* 0x000ea8000c1e1d00 */
[----:B------:R-:W2:Y:S01]  /*04e0*/  @!P3 LDG.E.128 R16, desc[UR10][R16.64] ;  /* 0x0000000a1010b981 */ /* 0x000ea2000c1e1d00 */
[----:B------:R-:W-:Y:S02]  /*04f0*/  ISETP.GE.OR P5, PT, R5, UR6, P1 ;  /* 0x0000000605007c0c */ /* 0x000fe40008fa6670 */
[----:B------:R-:W-:-:S04]  /*0500*/  @!P2 IADD3 R5, P0, PT, R0, R25, RZ ;  /* 0x000000190005a210 */ /* 0x000fc80007f1e0ff */
[----:B---3--:R-:W-:Y:S02]  /*0510*/  @!P2 LEA R8, P4, R5, R22, 0x2 ;  /* 0x000000160508a211 */ /* 0x008fe400078810ff */
[----:B------:R-:W-:-:S04]  /*0520*/  @!P2 LEA.HI.X.SX32 R20, R25, R2, 0x1, P0 ;  /* 0x000000021914a211 */ /* 0x000fc800000f0eff */
[----:B------:R-:W-:Y:S01]  /*0530*/  @!P2 LEA.HI.X R9, R5, R23, R20, 0x2, P4 ;  /* 0x000000170509a211 */ /* 0x000fe200020f1414 */
[----:B0-----:R-:W-:-:S04]  /*0540*/  @!P2 IMAD.WIDE R20, R25, 0x4, R26 ;  /* 0x000000041914a825 */ /* 0x001fc800078e021a */
[----:B------:R-:W3:Y:S04]  /*0550*/  @!P2 LDG.E.128 R24, desc[UR10][R8.64] ;  /* 0x0000000a0818a981 */ /* 0x000ee8000c1e1d00 */
[----:B------:R-:W3:Y:S01]  /*0560*/  @!P2 LDG.E.128 R20, desc[UR10][R20.64] ;  /* 0x0000000a1414a981 */ /* 0x000ee2000c1e1d00 */
[----:B------:R-:W-:-:S05]  /*0570*/  @!P1 VIADD R5, R3, 0x83 ;  /* 0x0000008303059836 */ /* 0x000fca0000000000 */
[----:B------:R-:W-:Y:S01]  /*0580*/  ISETP.GE.OR P0, PT, R5, UR6, P1 ;  /* 0x0000000605007c0c */ /* 0x000fe20008f06670 */
[----:B------:R-:W-:Y:S01]  /*0590*/  @!P5 FFMA R4, R10, R6, R4 ;  /* 0x000000060a04d223 */ /* 0x000fe20000000004 */
[C---:B------:R-:W-:Y:S02]  /*05a0*/  @!P3 VIADD R5, R3.reuse, 0x101 ;  /* 0x000001010305b836 */ /* 0x040fe40000000000 */
[----:B------:R-:W-:-:S09]  /*05b0*/  @!P3 VIADD R6, R3, 0x102 ;  /* 0x000001020306b836 */ /* 0x000fd20000000000 */
[----:B------:R-:W-:Y:S01]  /*05c0*/  @!P0 FFMA R4, R11, R7, R4 ;  /* 0x000000070b048223 */ /* 0x000fe20000000004 */
[----:B------:R-:W-:-:S03]  /*05d0*/  ISETP.GE.OR P0, PT, R5, UR6, P3 ;  /* 0x0000000605007c0c */ /* 0x000fc60009f06670 */
[----:B------:R-:W-:Y:S01]  /*05e0*/  @!P1 IMAD.MOV.U32 R30, RZ, RZ, R4 ;  /* 0x000000ffff1e9224 */ /* 0x000fe200078e0004 */
[----:B------:R-:W-:Y:S01]  /*05f0*/  ISETP.GE.OR P4, PT, R6, UR6, P3 ;  /* 0x0000000606007c0c */ /* 0x000fe20009f86670 */
[----:B------:R-:W-:-:S05]  /*0600*/  @!P3 VIADD R4, R3, 0x103 ;  /* 0x000001030304b836 */ /* 0x000fca0000000000 */
[----:B------:R-:W-:Y:S02]  /*0610*/  ISETP.GE.OR P1, PT, R4, UR6, P3 ;  /* 0x0000000604007c0c */ /* 0x000fe40009f26670 */
[C---:B------:R-:W-:Y:S01]  /*0620*/  @!P2 IADD3 R4, PT, PT, R3.reuse, 0x181, RZ ;  /* 0x000001810304a810 */ /* 0x040fe20007ffe0ff */
[----:B------:R-:W-:Y:S01]  /*0630*/  @!P2 VIADD R5, R3, 0x182 ;  /* 0x000001820305a836 */ /* 0x000fe20000000000 */
[----:B------:R-:W-:-:S04]  /*0640*/  ULOP3.LUT UR8, UR4, 0xfffffc, URZ, 0xc0, !UPT ;  /* 0x00fffffc04087892 */ /* 0x000fc8000f8ec0ff */
[----:B------:R-:W-:-:S04]  /*0650*/  UIADD3 UR5, UPT, UPT, -UR8, 0x4, URZ ;  /* 0x0000000408057890 */ /* 0x000fc8000fffe1ff */
[----:B------:R-:W-:Y:S01]  /*0660*/  UISETP.NE.AND UP0, UPT, UR5, URZ, UPT ;  /* 0x000000ff0500728c */ /* 0x000fe2000bf05270 */
[----:B--2---:R-:W-:-:S04]  /*0670*/  @!P3 FFMA R12, R16, R12, R30 ;  /* 0x0000000c100cb223 */ /* 0x004fc8000000001e */
[----:B------:R-:W-:Y:S01]  /*0680*/  @!P0 FFMA R12, R17, R13, R12 ;  /* 0x0000000d110c8223 */ /* 0x000fe2000000000c */
[----:B------:R-:W-:-:S03]  /*0690*/  ISETP.GE.OR P0, PT, R4, UR6, P2 ;  /* 0x0000000604007c0c */ /* 0x000fc60009706670 */
[----:B------:R-:W-:Y:S01]  /*06a0*/  @!P4 FFMA R12, R18, R14, R12 ;  /* 0x0000000e120cc223 */ /* 0x000fe2000000000c */
[----:B------:R-:W-:-:S03]  /*06b0*/  @!P2 VIADD R4, R3, 0x183 ;  /* 0x000001830304a836 */ /* 0x000fc60000000000 */
[----:B------:R-:W-:Y:S01]  /*06c0*/  @!P1 FFMA R12, R19, R15, R12 ;  /* 0x0000000f130c9223 */ /* 0x000fe2000000000c */
[----:B------:R-:W-:-:S03]  /*06d0*/  ISETP.GE.OR P1, PT, R5, UR6, P2 ;  /* 0x0000000605007c0c */ /* 0x000fc60009726670 */
[----:B------:R-:W-:Y:S01]  /*06e0*/  @!P3 IMAD.MOV.U32 R30, RZ, RZ, R12 ;  /* 0x000000ffff1eb224 */ /* 0x000fe200078e000c */
[----:B------:R-:W-:-:S03]  /*06f0*/  ISETP.GE.OR P3, PT, R4, UR6, P2 ;  /* 0x0000000604007c0c */ /* 0x000fc60009766670 */
[----:B---3--:R-:W-:-:S04]  /*0700*/  @!P2 FFMA R20, R24, R20, R30 ;  /* 0x000000141814a223 */ /* 0x008fc8000000001e */
[----:B------:R-:W-:-:S04]  /*0710*/  @!P0 FFMA R20, R25, R21, R20 ;  /* 0x0000001519148223 */ /* 0x000fc80000000014 */
[----:B------:R-:W-:-:S04]  /*0720*/  @!P1 FFMA R20, R26, R22, R20 ;  /* 0x000000161a149223 */ /* 0x000fc80000000014 */
[----:B------:R-:W-:Y:S01]  /*0730*/  @!P3 FFMA R20, R27, R23, R20 ;  /* 0x000000171b14b223 */ /* 0x000fe20000000014 */
[----:B------:R-:W-:-:S03]  /*0740*/  IMAD.U32 R22, RZ, RZ, UR8 ;  /* 0x00000008ff167e24 */ /* 0x000fc6000f8e00ff */
[----:B------:R-:W-:Y:S01]  /*0750*/  @!P2 IMAD.MOV.U32 R30, RZ, RZ, R20 ;  /* 0x000000ffff1ea224 */ /* 0x000fe200078e0014 */
[----:B------:R-:W-:Y:S06]  /*0760*/  BRA.U !UP0, `(.L_x_2) ;  /* 0x0000000508d87547 */ /* 0x000fec000b800000 */
[----:B------:R-:W-:Y:S01]  /*0770*/  VIADD R23, R3, 0x300 ;  /* 0x0000030003177836 */ /* 0x000fe20000000000 */
[----:B------:R-:W0:Y:S01]  /*0780*/  LDCU UR6, c[0x0][0x39c] ;  /* 0x00007380ff0677ac */ /* 0x000e220008000800 */
[----:B------:R-:W-:-:S05]  /*0790*/  NOP ;  /* 0x0000000000007918 */ /* 0x000fca0000000000 */
.L_x_3:
[C---:B------:R-:W-:Y:S02]  /*07a0*/  VIADD R9, R23.reuse, 0xffffff00 ;  /* 0xffffff0017097836 */ /* 0x040fe40000000000 */
[----:B------:R-:W-:-:S03]  /*07b0*/  VIADD R7, R23, 0xffffff80 ;  /* 0xffffff8017077836 */ /* 0x000fc60000000000 */
[----:B0-----:R-:W-:Y:S02]  /*07c0*/  ISETP.GE.AND P5, PT, R9, UR6, PT ;  /* 0x0000000609007c0c */ /* 0x001fe4000bfa6270 */
[----:B------:R-:W-:-:S11]  /*07d0*/  ISETP.GE.AND P4, PT, R7, UR6, PT ;  /* 0x0000000607007c0c */ /* 0x000fd6000bf86270 */
[----:B------:R-:W0:Y:S01]  /*07e0*/  @!P5 LDC.64 R16, c[0x0][0x380] ;  /* 0x0000e000ff10db82 */ /* 0x000e220000000a00 */
[----:B------:R-:W-:-:S04]  /*07f0*/  @!P5 IADD3 R4, P0, PT, R0, R9, RZ ;  /* 0x000000090004d210 */ /* 0x000fc80007f1e0ff */
[----:B------:R-:W-:-:S03]  /*0800*/  @!P5 LEA.HI.X.SX32 R5, R9, R2, 0x1, P0 ;  /* 0x000000020905d211 */ /* 0x000fc600000f0eff */
[----:B------:R-:W1:Y:S01]  /*0810*/  @!P5 LDC.64 R12, c[0x0][0x388] ;  /* 0x0000e200ff0cdb82 */ /* 0x000e620000000a00 */
[----:B0-----:R-:W-:-:S04]  /*0820*/  @!P5 LEA R16, P0, R4, R16, 0x2 ;  /* 0x000000100410d211 */ /* 0x001fc800078010ff */
[----:B------:R-:W-:-:S03]  /*0830*/  @!P5 LEA.HI.X R17, R4, R17, R5, 0x2, P0 ;  /* 0x000000110411d211 */ /* 0x000fc600000f1405 */
[----:B------:R-:W0:Y:S01]  /*0840*/  @!P4 LDC.64 R4, c[0x0][0x388] ;  /* 0x0000e200ff04cb82 */ /* 0x000e220000000a00 */
[----:B-1----:R-:W-:Y:S02]  /*0850*/  @!P5 IMAD.WIDE R12, R9, 0x4, R12 ;  /* 0x00000004090cd825 */ /* 0x002fe400078e020c */
[----:B------:R-:W2:Y:S05]  /*0860*/  @!P5 LDG.E.128 R16, desc[UR10][R16.64] ;  /* 0x0000000a1010d981 */ /* 0x000eaa000c1e1d00 */
[----:B------:R-:W1:Y:S01]  /*0870*/  @!P4 LDC.64 R8, c[0x0][0x380] ;  /* 0x0000e000ff08cb82 */ /* 0x000e620000000a00 */
[----:B------:R-:W2:Y:S01]  /*0880*/  @!P5 LDG.E.128 R12, desc[UR10][R12.64] ;  /* 0x0000000a0c0cd981 */ /* 0x000ea2000c1e1d00 */
[----:B------:R-:W-:-:S04]  /*0890*/  @!P4 IADD3 R6, P0, PT, R0, R7, RZ ;  /* 0x000000070006c210 */ /* 0x000fc80007f1e0ff */
[C---:B------:R-:W-:Y:S01]  /*08a0*/  @!P4 LEA.HI.X.SX32 R10, R7.reuse, R2, 0x1, P0 ;  /* 0x00000002070ac211 */ /* 0x040fe200000f0eff */
[----:B0-----:R-:W-:Y:S01]  /*08b0*/  @!P4 IMAD.WIDE R4, R7, 0x4, R4 ;  /* 0x000000040704c825 */ /* 0x001fe200078e0204 */
[----:B-1----:R-:W-:-:S04]  /*08c0*/  @!P4 LEA R8, P0, R6, R8, 0x2 ;  /* 0x000000080608c211 */ /* 0x002fc800078010ff */
[----:B------:R-:W-:Y:S02]  /*08d0*/  @!P4 LEA.HI.X R9, R6, R9, R10, 0x2, P0 ;  /* 0x000000090609c211 */ /* 0x000fe400000f140a */
[----:B------:R-:W3:Y:S04]  /*08e0*/  @!P4 LDG.E.128 R4, desc[UR10][R4.64] ;  /* 0x0000000a0404c981 */ /* 0x000ee8000c1e1d00 */
[----:B------:R-:W3:Y:S01]  /*08f0*/  @!P4 LDG.E.128 R8, desc[UR10][R8.64] ;  /* 0x0000000a0808c981 */ /* 0x000ee2000c1e1d00 */
[----:B------:R-:W-:-:S04]  /*0900*/  @!P5 IADD3 R20, PT, PT, R23, -0xff, RZ ;  /* 0xffffff011714d810 */ /* 0x000fc80007ffe0ff */
[----:B------:R-:W-:Y:S01]  /*0910*/  @!P5 ISETP.GE.AND P1, PT, R20, UR6, PT ;  /* 0x000000061400dc0c */ /* 0x000fe2000bf26270 */
[C---:B------:R-:W-:Y:S01]  /*0920*/  @!P5 VIADD R20, R23.reuse, 0xffffff02 ;  /* 0xffffff021714d836 */ /* 0x040fe20000000000 */
[----:B------:R-:W-:Y:S02]  /*0930*/  PLOP3.LUT P0, PT, PT, PT, PT, 0x80, 0x8 ;  /* 0x000000000008781c */ /* 0x000fe40003f0f070 */
[----:B------:R-:W-:Y:S02]  /*0940*/  @!P5 PLOP3.LUT P0, PT, P1, PT, PT, 0x80, 0x8 ;  /* 0x000000000008d81c */ /* 0x000fe40000f0f070 */
[C---:B------:R-:W-:Y:S02]  /*0950*/  ISETP.GE.AND P3, PT, R23.reuse, UR6, PT ;  /* 0x0000000617007c0c */ /* 0x040fe4000bf66270 */
[----:B------:R-:W-:Y:S01]  /*0960*/  @!P5 ISETP.GE.AND P2, PT, R20, UR6, PT ;  /* 0x000000061400dc0c */ /* 0x000fe2000bf46270 */
[----:B------:R-:W-:Y:S01]  /*0970*/  @!P5 VIADD R20, R23, 0xffffff03 ;  /* 0xffffff031714d836 */ /* 0x000fe20000000000 */
[----:B------:R-:W-:-:S02]  /*0980*/  PLOP3.LUT P1, PT, PT, PT, PT, 0x80, 0x8 ;  /* 0x000000000008781c */ /* 0x000fc40003f2f070 */
[----:B------:R-:W-:Y:S02]  /*0990*/  @!P5 PLOP3.LUT P1, PT, P2, PT, PT, 0x80, 0x8 ;  /* 0x000000000008d81c */ /* 0x000fe4000172f070 */
[----:B------:R-:W-:Y:S02]  /*09a0*/  @!P5 ISETP.GE.AND P6, PT, R20, UR6, PT ;  /* 0x000000061400dc0c */ /* 0x000fe4000bfc6270 */
[----:B------:R-:W-:Y:S02]  /*09b0*/  PLOP3.LUT P2, PT, PT, PT, PT, 0x80, 0x8 ;  /* 0x000000000008781c */ /* 0x000fe40003f4f070 */
[----:B------:R-:W-:Y:S01]  /*09c0*/  @!P5 PLOP3.LUT P2, PT, P6, PT, PT, 0x80, 0x8 ;  /* 0x000000000008d81c */ /* 0x000fe2000374f070 */
[----:B------:R-:W-:Y:S02]  /*09d0*/  VIADD R25, R23, 0x80 ;  /* 0x0000008017197836 */ /* 0x000fe40000000000 */
[----:B--2---:R-:W-:-:S04]  /*09e0*/  @!P5 FFMA R20, R16, R12, R30 ;  /* 0x0000000c1014d223 */ /* 0x004fc8000000001e */
[----:B------:R-:W-:Y:S02]  /*09f0*/  @!P0 FFMA R20, R17, R13, R20 ;  /* 0x0000000d11148223 */ /* 0x000fe40000000014 */
[----:B------:R-:W0:Y:S02]  /*0a00*/  @!P3 LDC.64 R12, c[0x0][0x380] ;  /* 0x0000e000ff0cbb82 */ /* 0x000e240000000a00 */
[----:B------:R-:W-:Y:S01]  /*0a10*/  @!P1 FFMA R20, R18, R14, R20 ;  /* 0x0000000e12149223 */ /* 0x000fe20000000014 */
[----:B------:R-:W-:-:S05]  /*0a20*/  @!P4 VIADD R14, R23, 0xffffff81 ;  /* 0xffffff81170ec836 */ /* 0x000fca0000000000 */
[----:B------:R-:W1:Y:S01]  /*0a30*/  @!P3 LDC.64 R16, c[0x0][0x388] ;  /* 0x0000e200ff10bb82 */ /* 0x000e620000000a00 */
[----:B------:R-:W-:Y:S01]  /*0a40*/  @!P4 ISETP.GE.AND P6, PT, R14, UR6, PT ;  /* 0x000000060e00cc0c */ /* 0x000fe2000bfc6270 */
[----:B------:R-:W-:Y:S01]  /*0a50*/  @!P4 VIADD R14, R23, 0xffffff82 ;  /* 0xffffff82170ec836 */ /* 0x000fe20000000000 */
[----:B------:R-:W-:Y:S01]  /*0a60*/  ISETP.GE.AND P1, PT, R25, UR6, PT ;  /* 0x0000000619007c0c */ /* 0x000fe2000bf26270 */
[----:B------:R-:W-:Y:S01]  /*0a70*/  @!P2 FFMA R20, R19, R15, R20 ;  /* 0x0000000f1314a223 */ /* 0x000fe20000000014 */
[----:B------:R-:W-:Y:S02]  /*0a80*/  PLOP3.LUT P0, PT, PT, PT, PT, 0x80, 0x8 ;  /* 0x000000000008781c */ /* 0x000fe40003f0f070 */
[----:B------:R-:W-:Y:S01]  /*0a90*/  @!P4 PLOP3.LUT P0, PT, P6, PT, PT, 0x80, 0x8 ;  /* 0x000000000008c81c */ /* 0x000fe2000370f070 */
[----:B------:R-:W-:Y:S01]  /*0aa0*/  @!P5 IMAD.MOV.U32 R30, RZ, RZ, R20 ;  /* 0x000000ffff1ed224 */ /* 0x000fe200078e0014 */
[----:B------:R-:W-:Y:S02]  /*0ab0*/  @!P4 ISETP.GE.AND P6, PT, R14, UR6, PT ;  /* 0x000000060e00cc0c */ /* 0x000fe4000bfc6270 */
[----:B------:R-:W-:-:S02]  /*0ac0*/  @!P3 IADD3 R14, P5, PT, R0, R23, RZ ;  /* 0x00000017000eb210 */ /* 0x000fc40007fbe0ff */
[----:B------:R-:W-:Y:S02]  /*0ad0*/  PLOP3.LUT P2, PT, PT, PT, PT, 0x80, 0x8 ;  /* 0x000000000008781c */ /* 0x000fe40003f4f070 */
[----:B------:R-:W-:Y:S01]  /*0ae0*/  @!P4 PLOP3.LUT P2, PT, P6, PT, PT, 0x80, 0x8 ;  /* 0x000000000008c81c */ /* 0x000fe2000374f070 */
[----:B------:R-:W2:Y:S01]  /*0af0*/  @!P1 LDC.64 R20, c[0x0][0x380] ;  /* 0x0000e000ff149b82 */ /* 0x000ea20000000a00 */
[----:B---3--:R-:W-:Y:S01]  /*0b00*/  @!P4 FFMA R24, R8, R4, R30 ;  /* 0x000000040818c223 */ /* 0x008fe2000000001e */
[----:B------:R-:W-:Y:S02]  /*0b10*/  @!P3 LEA.HI.X.SX32 R4, R23, R2, 0x1, P5 ;  /* 0x000000021704b211 */ /* 0x000fe400028f0eff */
[C---:B0-----:R-:W-:Y:S01]  /*0b20*/  @!P3 LEA R12, P5, R14.reuse, R12, 0x2 ;  /* 0x0000000c0e0cb211 */ /* 0x041fe200078a10ff */
[----:B------:R-:W-:Y:S01]  /*0b30*/  @!P0 FFMA R24, R9, R5, R24 ;  /* 0x0000000509188223 */ /* 0x000fe20000000018 */
[----:B-1----:R-:W-:Y:S02]  /*0b40*/  @!P3 IMAD.WIDE R16, R23, 0x4, R16 ;  /* 0x000000041710b825 */ /* 0x002fe400078e0210 */
[----:B------:R-:W-:-:S02]  /*0b50*/  @!P3 LEA.HI.X R13, R14, R13, R4, 0x2, P5 ;  /* 0x0000000d0e0db211 */ /* 0x000fc400028f1404 */
[----:B------:R-:W0:Y:S02]  /*0b60*/  @!P1 LDC.64 R4, c[0x0][0x388] ;  /* 0x0000e200ff049b82 */ /* 0x000e240000000a00 */
[----:B------:R-:W-:Y:S01]  /*0b70*/  @!P2 FFMA R24, R10, R6, R24 ;  /* 0x000000060a18a223 */ /* 0x000fe20000000018 */
[----:B------:R-:W3:Y:S01]  /*0b80*/  @!P3 LDG.E.128 R16, desc[UR10][R16.64] ;  /* 0x0000000a1010b981 */ /* 0x000ee2000c1e1d00 */
[----:B------:R-:W-:-:S03]  /*0b90*/  @!P4 VIADD R6, R23, 0xffffff83 ;  /* 0xffffff831706c836 */ /* 0x000fc60000000000 */
[----:B------:R-:W3:Y:S02]  /*0ba0*/  @!P3 LDG.E.128 R12, desc[UR10][R12.64] ;  /* 0x0000000a0c0cb981 */ /* 0x000ee4000c1e1d00 */
[----:B------:R-:W-:Y:S02]  /*0bb0*/  @!P4 ISETP.GE.AND P2, PT, R6, UR6, PT ;  /* 0x000000060600cc0c */ /* 0x000fe4000bf46270 */
[----:B------:R-:W-:Y:S02]  /*0bc0*/  PLOP3.LUT P0, PT, PT, PT, PT, 0x80, 0x8 ;  /* 0x000000000008781c */ /* 0x000fe40003f0f070 */
[----:B------:R-:W-:Y:S02]  /*0bd0*/  @!P1 IADD3 R6, P5, PT, R0, R25, RZ ;  /* 0x0000001900069210 */ /* 0x000fe40007fbe0ff */
[----:B------:R-:W-:Y:S02]  /*0be0*/  @!P4 PLOP3.LUT P0, PT, P2, PT, PT, 0x80, 0x8 ;  /* 0x000000000008c81c */ /* 0x000fe4000170f070 */
[----:B--2---:R-:W-:-:S02]  /*0bf0*/  @!P1 LEA R8, P2, R6, R20, 0x2 ;  /* 0x0000001406089211 */ /* 0x004fc400078410ff */
[----:B------:R-:W-:-:S04]  /*0c00*/  @!P1 LEA.HI.X.SX32 R9, R25, R2, 0x1, P5 ;  /* 0x0000000219099211 */ /* 0x000fc800028f0eff */
[----:B------:R-:W-:Y:S01]  /*0c10*/  @!P1 LEA.HI.X R9, R6, R21, R9, 0x2, P2 ;  /* 0x0000001506099211 */ /* 0x000fe200010f1409 */
[----:B0-----:R-:W-:-:S04]  /*0c20*/  @!P1 IMAD.WIDE R4, R25, 0x4, R4 ;  /* 0x0000000419049825 */ /* 0x001fc800078e0204 */
[----:B------:R-:W-:Y:S02]  /*0c30*/  @!P0 FFMA R24, R11, R7, R24 ;  /* 0x000000070b188223 */ /* 0x000fe40000000018 */
[----:B------:R-:W2:Y:S04]  /*0c40*/  @!P1 LDG.E.128 R8, desc[UR10][R8.64] ;  /* 0x0000000a08089981 */ /* 0x000ea8000c1e1d00 */
[----:B------:R-:W2:Y:S01]  /*0c50*/  @!P1 LDG.E.128 R4, desc[UR10][R4.64] ;  /* 0x0000000a04049981 */ /* 0x000ea2000c1e1d00 */
[C---:B------:R-:W-:Y:S01]  /*0c60*/  @!P3 IADD3 R20, PT, PT, R23.reuse, 0x1, RZ ;  /* 0x000000011714b810 */ /* 0x040fe20007ffe0ff */
[----:B------:R-:W-:-:S03]  /*0c70*/  @!P3 VIADD R21, R23, 0x2 ;  /* 0x000000021715b836 */ /* 0x000fc60000000000 */
[----:B------:R-:W-:Y:S01]  /*0c80*/  @!P3 ISETP.GE.AND P2, PT, R20, UR6, PT ;  /* 0x000000061400bc0c */ /* 0x000fe2000bf46270 */
[----:B------:R-:W-:Y:S01]  /*0c90*/  @!P4 IMAD.MOV.U32 R30, RZ, RZ, R24 ;  /* 0x000000ffff1ec224 */ /* 0x000fe200078e0018 */
[----:B------:R-:W-:Y:S01]  /*0ca0*/  PLOP3.LUT P0, PT, PT, PT, PT, 0x80, 0x8 ;  /* 0x000000000008781c */ /* 0x000fe20003f0f070 */
[----:B------:R-:W-:Y:S01]  /*0cb0*/  @!P3 VIADD R20, R23, 0x3 ;  /* 0x000000031714b836 */ /* 0x000fe20000000000 */
[----:B------:R-:W-:Y:S02]  /*0cc0*/  @!P3 ISETP.GE.AND P4, PT, R21, UR6, PT ;  /* 0x000000061500bc0c */ /* 0x000fe4000bf86270 */
[----:B------:R-:W-:Y:S02]  /*0cd0*/  @!P3 PLOP3.LUT P0, PT, P2, PT, PT, 0x80, 0x8 ;  /* 0x000000000008b81c */ /* 0x000fe4000170f070 */
[----:B------:R-:W-:Y:S02]  /*0ce0*/  PLOP3.LUT P2, PT, PT, PT, PT, 0x80, 0x8 ;  /* 0x000000000008781c */ /* 0x000fe40003f4f070 */
[----:B------:R-:W-:-:S02]  /*0cf0*/  @!P3 PLOP3.LUT P2, PT, P4, PT, PT, 0x80, 0x8 ;  /* 0x000000000008b81c */ /* 0x000fc4000274f070 */
[----:B------:R-:W-:Y:S02]  /*0d00*/  @!P3 ISETP.GE.AND P5, PT, R20, UR6, PT ;  /* 0x000000061400bc0c */ /* 0x000fe4000bfa6270 */
[----:B------:R-:W-:Y:S02]  /*0d10*/  PLOP3.LUT P4, PT, PT, PT, PT, 0x80, 0x8 ;  /* 0x000000000008781c */ /* 0x000fe40003f8f070 */
[----:B------:R-:W-:Y:S01]  /*0d20*/  @!P3 PLOP3.LUT P4, PT, P5, PT, PT, 0x80, 0x8 ;  /* 0x000000000008b81c */ /* 0x000fe20002f8f070 */
[----:B------:R-:W-:-:S04]  /*0d30*/  UIADD3 UR5, UPT, UPT, UR5, 0x4, URZ ;  /* 0x0000000405057890 */ /* 0x000fc8000fffe0ff */
[----:B------:R-:W-:Y:S01]  /*0d40*/  UISETP.NE.AND UP0, UPT, UR5, URZ, UPT ;  /* 0x000000ff0500728c */ /* 0x000fe2000bf05270 */
[----:B---3--:R-:W-:-:S04]  /*0d50*/  @!P3 FFMA R12, R12, R16, R30 ;  /* 0x000000100c0cb223 */ /* 0x008fc8000000001e */
[----:B------:R-:W-:Y:S01]  /*0d60*/  @!P0 FFMA R12, R13, R17, R12 ;  /* 0x000000110d0c8223 */ /* 0x000fe2000000000c */
[----:B------:R-:W-:-:S03]  /*0d70*/  @!P1 VIADD R13, R23, 0x81 ;  /* 0x00000081170d9836 */ /* 0x000fc60000000000 */
[----:B------:R-:W-:Y:S01]  /*0d80*/  @!P2 FFMA R12, R14, R18, R12 ;  /* 0x000000120e0ca223 */ /* 0x000fe2000000000c */
[----:B------:R-:W-:Y:S01]  /*0d90*/  @!P1 VIADD R14, R23, 0x82 ;  /* 0x00000082170e9836 */ /* 0x000fe20000000000 */
[----:B------:R-:W-:Y:S01]  /*0da0*/  @!P1 ISETP.GE.AND P2, PT, R13, UR6, PT ;  /* 0x000000060d009c0c */ /* 0x000fe2000bf46270 */
[----:B------:R-:W-:Y:S02]  /*0db0*/  @!P1 VIADD R13, R23, 0x83 ;  /* 0x00000083170d9836 */ /* 0x000fe40000000000 */
[----:B------:R-:W-:Y:S01]  /*0dc0*/  @!P4 FFMA R12, R15, R19, R12 ;  /* 0x000000130f0cc223 */ /* 0x000fe2000000000c */
[----:B------:R-:W-:Y:S02]  /*0dd0*/  PLOP3.LUT P0, PT, PT, PT, PT, 0x80, 0x8 ;  /* 0x000000000008781c */ /* 0x000fe40003f0f070 */
[----:B------:R-:W-:Y:S02]  /*0de0*/  @!P1 ISETP.GE.AND P4, PT, R14, UR6, PT ;  /* 0x000000060e009c0c */ /* 0x000fe4000bf86270 */
[----:B------:R-:W-:-:S02]  /*0df0*/  @!P1 PLOP3.LUT P0, PT, P2, PT, PT, 0x80, 0x8 ;  /* 0x000000000008981c */ /* 0x000fc4000170f070 */
[----:B------:R-:W-:Y:S01]  /*0e00*/  PLOP3.LUT P2, PT, PT, PT, PT, 0x80, 0x8 ;  /* 0x000000000008781c */ /* 0x000fe20003f4f070 */
[----:B------:R-:W-:Y:S01]  /*0e10*/  @!P3 IMAD.MOV.U32 R30, RZ, RZ, R12 ;  /* 0x000000ffff1eb224 */ /* 0x000fe200078e000c */
[----:B------:R-:W-:Y:S02]  /*0e20*/  @!P1 ISETP.GE.AND P5, PT, R13, UR6, PT ;  /* 0x000000060d009c0c */ /* 0x000fe4000bfa6270 */
[----:B------:R-:W-:Y:S02]  /*0e30*/  @!P1 PLOP3.LUT P2, PT, P4, PT, PT, 0x80, 0x8 ;  /* 0x000000000008981c */ /* 0x000fe4000274f070 */
[----:B------:R-:W-:Y:S02]  /*0e40*/  PLOP3.LUT P3, PT, PT, PT, PT, 0x80, 0x8 ;  /* 0x000000000008781c */ /* 0x000fe40003f6f070 */
[----:B------:R-:W-:Y:S01]  /*0e50*/  @!P1 PLOP3.LUT P3, PT, P5, PT, PT, 0x80, 0x8 ;  /* 0x000000000008981c */ /* 0x000fe20002f6f070 */
[----:B--2---:R-:W-:-:S04]  /*0e60*/  @!P1 FFMA R4, R8, R4, R30 ;  /* 0x0000000408049223 */ /* 0x004fc8000000001e */
[----:B------:R-:W-:-:S04]  /*0e70*/  @!P0 FFMA R4, R9, R5, R4 ;  /* 0x0000000509048223 */ /* 0x000fc80000000004 */
[----:B------:R-:W-:-:S04]  /*0e80*/  @!P2 FFMA R4, R10, R6, R4 ;  /* 0x000000060a04a223 */ /* 0x000fc80000000004 */
[----:B------:R-:W-:Y:S01]  /*0e90*/  @!P3 FFMA R4, R11, R7, R4 ;  /* 0x000000070b04b223 */ /* 0x000fe20000000004 */
[----:B------:R-:W-:-:S03]  /*0ea0*/  VIADD R23, R23, 0x200 ;  /* 0x0000020017177836 */ /* 0x000fc60000000000 */
[----:B------:R-:W-:Y:S01]  /*0eb0*/  @!P1 IMAD.MOV.U32 R30, RZ, RZ, R4 ;  /* 0x000000ffff1e9224 */ /* 0x000fe200078e0004 */
[----:B------:R-:W-:Y:S06]  /*0ec0*/  BRA.U UP0, `(.L_x_3) ;  /* 0xfffffff900347547 */ /* 0x000fec000b83ffff */
.L_x_2:
[----:B------:R-:W-:-:S09]  /*0ed0*/  ULOP3.LUT UP0, UR4, UR4, 0x3, URZ, 0xc0, !UPT ;  /* 0x0000000304047892 */ /* 0x000fd2000f80c0ff */
[----:B------:R-:W-:Y:S05]  /*0ee0*/  BRA.U !UP0, `(.L_x_1) ;  /* 0x0000000508247547 */ /* 0x000fea000b800000 */
[----:B------:R-:W-:Y:S02]  /*0ef0*/  UISETP.NE.AND UP0, UPT, UR4, 0x1, UPT ;  /* 0x000000010400788c */ /* 0x000fe4000bf05270 */
[----:B------:R-:W-:-:S07]  /*0f00*/  ULOP3.LUT UP1, URZ, UR7, 0x80, URZ, 0xc0, !UPT ;  /* 0x0000008007ff7892 */ /* 0x000fce000f82c0ff */
[----:B------:R-:W-:Y:S05]  /*0f10*/  BRA.U !UP0, `(.L_x_4) ;  /* 0x0000000108b47547 */ /* 0x000fea000b800000 */
[----:B------:R-:W-:-:S04]  /*0f20*/  LEA R21, R22, R3, 0x7 ;  /* 0x0000000316157211 */ /* 0x000fc800078e38ff */
        /* <DEDUP_REMOVED lines=8> */
[----:B0-----:R-:W-:-:S07]  /*0fb0*/  @!P1 LEA R8, P2, R6, R8, 0x2 ;  /* 0x0000000806089211 */ /* 0x001fce00078410ff */
[----:B------:R-:W0:Y:S01]  /*0fc0*/  @!P0 LDC.64 R12, c[0x0][0x388] ;  /* 0x0000e200ff0c8b82 */ /* 0x000e220000000a00 */
[----:B------:R-:W-:Y:S01]  /*0fd0*/  @!P1 LEA.HI.X R9, R6, R9, R7, 0x2, P2 ;  /* 0x0000000906099211 */ /* 0x000fe200010f1407 */
[----:B-1----:R-:W-:-:S05]  /*0fe0*/  @!P1 IMAD.WIDE R4, R21, 0x4, R4 ;  /* 0x0000000415049825 */ /* 0x002fca00078e0204 */
[----:B------:R-:W3:Y:S04]  /*0ff0*/  @!P1 LDG.E.128 R8, desc[UR10][R8.64] ;  /* 0x0000000a08089981 */ /* 0x000ee8000c1e1d00 */
[----:B------:R-:W3:Y:S01]  /*1000*/  @!P1 LDG.E.128 R4, desc[UR10][R4.64] ;  /* 0x0000000a04049981 */ /* 0x000ee2000c1e1d00 */
[----:B------:R-:W-:-:S04]  /*1010*/  @!P0 IADD3 R14, P2, PT, R0, R15, RZ ;  /* 0x0000000f000e8210 */ /* 0x000fc80007f5e0ff */
[C---:B------:R-:W-:Y:S02]  /*1020*/  @!P0 LEA.HI.X.SX32 R18, R15.reuse, R2, 0x1, P2 ;  /* 0x000000020f128211 */ /* 0x040fe400010f0eff */
[----:B--2---:R-:W-:Y:S01]  /*1030*/  @!P0 LEA R16, P2, R14, R16, 0x2 ;  /* 0x000000100e108211 */ /* 0x004fe200078410ff */
[----:B0-----:R-:W-:-:S03]  /*1040*/  @!P0 IMAD.WIDE R12, R15, 0x4, R12 ;  /* 0x000000040f0c8825 */ /* 0x001fc600078e020c */
[----:B------:R-:W-:-:S03]  /*1050*/  @!P0 LEA.HI.X R17, R14, R17, R18, 0x2, P2 ;  /* 0x000000110e118211 */ /* 0x000fc600010f1412 */
[----:B------:R-:W2:Y:S04]  /*1060*/  @!P0 LDG.E.128 R12, desc[UR10][R12.64] ;  /* 0x0000000a0c0c8981 */ /* 0x000ea8000c1e1d00 */
[----:B------:R-:W2:Y:S01]  /*1070*/  @!P0 LDG.E.128 R16, desc[UR10][R16.64] ;  /* 0x0000000a10108981 */ /* 0x000ea2000c1e1d00 */
[----:B------:R-:W-:-:S05]  /*1080*/  @!P1 VIADD R20, R21, 0x1 ;  /* 0x0000000115149836 */ /* 0x000fca0000000000 */
[----:B------:R-:W-:Y:S01]  /*1090*/  ISETP.GE.OR P2, PT, R20, UR6, P1 ;  /* 0x0000000614007c0c */ /* 0x000fe20008f46670 */
[----:B------:R-:W-:-:S05]  /*10a0*/  @!P1 VIADD R20, R21, 0x2 ;  /* 0x0000000215149836 */ /* 0x000fca0000000000 */
[----:B------:R-:W-:Y:S01]  /*10b0*/  ISETP.GE.OR P3, PT, R20, UR6, P1 ;  /* 0x0000000614007c0c */ /* 0x000fe20008f66670 */
[----:B------:R-:W-:-:S05]  /*10c0*/  @!P1 VIADD R20, R21, 0x3 ;  /* 0x0000000315149836 */ /* 0x000fca0000000000 */
[----:B------:R-:W-:Y:S01]  /*10d0*/  ISETP.GE.OR P4, PT, R20, UR6, P1 ;  /* 0x0000000614007c0c */ /* 0x000fe20008f86670 */
[----:B------:R-:W-:Y:S02]  /*10e0*/  VIADD R22, R22, 0x2 ;  /* 0x0000000216167836 */ /* 0x000fe40000000000 */
[----:B---3--:R-:W-:-:S04]  /*10f0*/  @!P1 FFMA R4, R8, R4, R30 ;  /* 0x0000000408049223 */ /* 0x008fc8000000001e */
[----:B------:R-:W-:Y:S01]  /*1100*/  @!P2 FFMA R4, R9, R5, R4 ;  /* 0x000000050904a223 */ /* 0x000fe20000000004 */
[----:B------:R-:W-:-:S03]  /*1110*/  @!P0 VIADD R5, R21, 0x81 ;  /* 0x0000008115058836 */ /* 0x000fc60000000000 */
[----:B------:R-:W-:Y:S01]  /*1120*/  @!P3 FFMA R4, R10, R6, R4 ;  /* 0x000000060a04b223 */ /* 0x000fe20000000004 */
[----:B------:R-:W-:Y:S01]  /*1130*/  @!P0 VIADD R6, R21, 0x82 ;  /* 0x0000008215068836 */ /* 0x000fe20000000000 */
[----:B------:R-:W-:Y:S02]  /*1140*/  ISETP.GE.OR P2, PT, R5, UR6, P0 ;  /* 0x0000000605007c0c */ /* 0x000fe40008746670 */
[----:B------:R-:W-:Y:S01]  /*1150*/  @!P4 FFMA R4, R11, R7, R4 ;  /* 0x000000070b04c223 */ /* 0x000fe20000000004 */
[----:B------:R-:W-:Y:S02]  /*1160*/  @!P0 IADD3 R21, PT, PT, R21, 0x83, RZ ;  /* 0x0000008315158810 */ /* 0x000fe40007ffe0ff */
[----:B------:R-:W-:Y:S01]  /*1170*/  ISETP.GE.OR P3, PT, R6, UR6, P0 ;  /* 0x0000000606007c0c */ /* 0x000fe20008766670 */
[----:B------:R-:W-:Y:S01]  /*1180*/  @!P1 IMAD.MOV.U32 R30, RZ, RZ, R4 ;  /* 0x000000ffff1e9224 */ /* 0x000fe200078e0004 */
[----:B------:R-:W-:-:S03]  /*1190*/  ISETP.GE.OR P1, PT, R21, UR6, P0 ;  /* 0x0000000615007c0c */ /* 0x000fc60008726670 */
[----:B--2---:R-:W-:-:S04]  /*11a0*/  @!P0 FFMA R12, R16, R12, R30 ;  /* 0x0000000c100c8223 */ /* 0x004fc8000000001e */
[----:B------:R-:W-:-:S04]  /*11b0*/  @!P2 FFMA R12, R17, R13, R12 ;  /* 0x0000000d110ca223 */ /* 0x000fc8000000000c */
[----:B------:R-:W-:-:S04]  /*11c0*/  @!P3 FFMA R12, R18, R14, R12 ;  /* 0x0000000e120cb223 */ /* 0x000fc8000000000c */
[----:B------:R-:W-:-:S04]  /*11d0*/  @!P1 FFMA R12, R19, R15, R12 ;  /* 0x0000000f130c9223 */ /* 0x000fc8000000000c */
[----:B------:R-:W-:-:S07]  /*11e0*/  @!P0 IMAD.MOV.U32 R30, RZ, RZ, R12 ;  /* 0x000000ffff1e8224 */ /* 0x000fce00078e000c */
.L_x_4:
[----:B------:R-:W-:Y:S05]  /*11f0*/  BRA.U !UP1, `(.L_x_1) ;  /* 0x0000000109607547 */ /* 0x000fea000b800000 */
[----:B------:R-:W-:Y:S01]  /*1200*/  IMAD R13, R22, 0x80, R3 ;  /* 0x00000080160d7824 */ /* 0x000fe200078e0203 */
[----:B------:R-:W-:Y:S04]  /*1210*/  BSSY.RECONVERGENT B0, `(.L_x_1) ;  /* 0x0000016000007945 */ /* 0x000fe80003800200 */
[----:B------:R-:W-:-:S13]  /*1220*/  ISETP.GE.AND P0, PT, R13, UR6, PT ;  /* 0x000000060d007c0c */ /* 0x000fda000bf06270 */
[----:B------:R-:W-:Y:S05]  /*1230*/  @P0 BRA `(.L_x_5) ;  /* 0x00000000004c0947 */ /* 0x000fea0003800000 */
[----:B------:R-:W0:Y:S01]  /*1240*/  LDC.64 R4, c[0x0][0x388] ;  /* 0x0000e200ff047b82 */ /* 0x000e220000000a00 */
[----:B------:R-:W1:Y:S01]  /*1250*/  LDCU.64 UR4, c[0x0][0x380] ;  /* 0x00007000ff0477ac */ /* 0x000e620008000a00 */
[----:B------:R-:W-:-:S04]  /*1260*/  IADD3 R0, P0, PT, R0, R13, RZ ;  /* 0x0000000d00007210 */ /* 0x000fc80007f1e0ff */
[----:B------:R-:W-:Y:S02]  /*1270*/  LEA.HI.X.SX32 R3, R13, R2, 0x1, P0 ;  /* 0x000000020d037211 */ /* 0x000fe400000f0eff */
[----:B-1----:R-:W-:-:S04]  /*1280*/  LEA R8, P0, R0, UR4, 0x2 ;  /* 0x0000000400087c11 */ /* 0x002fc8000f8010ff */
[----:B------:R-:W-:Y:S01]  /*1290*/  LEA.HI.X R9, R0, UR5, R3, 0x2, P0 ;  /* 0x0000000500097c11 */ /* 0x000fe200080f1403 */
[----:B0-----:R-:W-:-:S05]  /*12a0*/  IMAD.WIDE R4, R13, 0x4, R4 ;  /* 0x000000040d047825 */ /* 0x001fca00078e0204 */
[----:B------:R-:W2:Y:S04]  /*12b0*/  LDG.E.128 R8, desc[UR10][R8.64] ;  /* 0x0000000a08087981 */ /* 0x000ea8000c1e1d00 */
[----:B------:R-:W2:Y:S01]  /*12c0*/  LDG.E.128 R4, desc[UR10][R4.64] ;  /* 0x0000000a04047981 */ /* 0x000ea2000c1e1d00 */
[C---:B------:R-:W-:Y:S02]  /*12d0*/  VIADD R0, R13.reuse, 0x1 ;  /* 0x000000010d007836 */ /* 0x040fe40000000000 */
[----:B------:R-:W-:-:S03]  /*12e0*/  VIADD R2, R13, 0x2 ;  /* 0x000000020d027836 */ /* 0x000fc60000000000 */
[----:B------:R-:W-:Y:S01]  /*12f0*/  ISETP.GE.AND P0, PT, R0, UR6, PT ;  /* 0x0000000600007c0c */ /* 0x000fe2000bf06270 */
[----:B------:R-:W-:Y:S01]  /*1300*/  VIADD R0, R13, 0x3 ;  /* 0x000000030d007836 */ /* 0x000fe20000000000 */
[----:B------:R-:W-:-:S04]  /*1310*/  ISETP.GE.AND P1, PT, R2, UR6, PT ;  /* 0x0000000602007c0c */ /* 0x000fc8000bf26270 */
[----:B------:R-:W-:Y:S01]  /*1320*/  ISETP.GE.AND P2, PT, R0, UR6, PT ;  /* 0x0000000600007c0c */ /* 0x000fe2000bf46270 */
[----:B--2---:R-:W-:-:S06]  /*1330*/  FFMA R30, R8, R4, R30 ;  /* 0x00000004081e7223 */ /* 0x004fcc000000001e */
[----:B------:R-:W-:-:S04]  /*1340*/  @!P0 FFMA R30, R9, R5, R30 ;  /* 0x00000005091e8223 */ /* 0x000fc8000000001e */
[----:B------:R-:W-:-:S04]  /*1350*/  @!P1 FFMA R30, R10, R6, R30 ;  /* 0x000000060a1e9223 */ /* 0x000fc8000000001e */
[----:B------:R-:W-:-:S07]  /*1360*/  @!P2 FFMA R30, R11, R7, R30 ;  /* 0x000000070b1ea223 */ /* 0x000fce000000001e */
.L_x_5:
[----:B------:R-:W-:Y:S05]  /*1370*/  BSYNC.RECONVERGENT B0 ;  /* 0x0000000000007941 */ /* 0x000fea0003800200 */
.L_x_1:
[----:B------:R-:W0:Y:S01]  /*1380*/  SHFL.BFLY PT, R3, R30, 0x10, 0x1f ;  /* 0x0e001f001e037f89 */ /* 0x000e2200000e0000 */
[----:B------:R-:W-:Y:S01]  /*1390*/  LOP3.LUT P0, RZ, R29, 0x1f, RZ, 0xc0, !PT ;  /* 0x0000001f1dff7812 */ /* 0x000fe2000780c0ff */
[----:B0-----:R-:W-:-:S05]  /*13a0*/  FADD R3, R3, R30 ;  /* 0x0000001e03037221 */ /* 0x001fca0000000000 */
        /* <DEDUP_REMOVED lines=9> */
[----:B-1----:R-:W-:Y:S01]  /*1440*/  FADD R7, R4, R7 ;  /* 0x0000000704077221 */ /* 0x002fe20000000000 */
[----:B--2---:R-:W-:-:S05]  /*1450*/  IMAD.WIDE R28, R28, 0x4, R2 ;  /* 0x000000041c1c7825 */ /* 0x004fca00078e0202 */
[----:B------:R-:W-:Y:S01]  /*1460*/  STG.E desc[UR10][R28.64], R7 ;  /* 0x000000071c007986 */ /* 0x000fe2000c10190a */
[----:B------:R-:W-:Y:S05]  /*1470*/  EXIT ;  /* 0x000000000000794d */ /* 0x000fea0003800000 */
.L_x_6:
        /* <DEDUP_REMOVED lines=16> */
.L_x_15:


//--------------------- .text._Z9sgemv_k32PfS_S_ii --------------------------
	.section	.text._Z9sgemv_k32PfS_S_ii,"ax",@progbits
	.align	128
        .global         _Z9sgemv_k32PfS_S_ii
        .type           _Z9sgemv_k32PfS_S_ii,@function
        .size           _Z9sgemv_k32PfS_S_ii,(.L_x_16 - _Z9sgemv_k32PfS_S_ii)
        .other          _Z9sgemv_k32PfS_S_ii,@"STO_CUDA_ENTRY STV_DEFAULT"
_Z9sgemv_k32PfS_S_ii:
.text._Z9sgemv_k32PfS_S_ii:
        /* <DEDUP_REMOVED lines=13> */
[----:B------:R-:W-:Y:S01]  /*00d0*/  HFMA2 R4, -RZ, RZ, 0, 0 ;  /* 0x00000000ff047431 */ /* 0x000fe200000001ff */
[----:B------:R-:W1:Y:S01]  /*00e0*/  LDCU.64 UR10, c[0x0][0x358] ;  /* 0x00006b00ff0a77ac */ /* 0x000e620008000a00 */
[----:B0-----:R-:W-:-:S09]  /*00f0*/  UISETP.GE.AND UP0, UPT, UR6, 0x1, UPT ;  /* 0x000000010600788c */ /* 0x001fd2000bf06270 */
[----:B-1----:R-:W-:Y:S05]  /*0100*/  BRA.U !UP0, `(.L_x_7) ;  /* 0x0000000908b47547 */ /* 0x002fea000b800000 */
[----:B------:R-:W-:Y:S01]  /*0110*/  UISETP.GE.U32.AND UP0, UPT, UR6, 0xe1, UPT ;  /* 0x000000e10600788c */ /* 0x000fe2000bf06070 */
[----:B------:R-:W-:Y:S01]  /*0120*/  MOV R4, RZ ;  /* 0x000000ff00047202 */ /* 0x000fe20000000f00 */
[----:B------:R-:W-:Y:S01]  /*0130*/  UIADD3 UR7, UPT, UPT, UR6, 0x1f, URZ ;  /* 0x0000001f06077890 */ /* 0x000fe2000fffe0ff */
[----:B------:R-:W-:-:S03]  /*0140*/  MOV R0, RZ ;  /* 0x000000ff00007202 */ /* 0x000fc60000000f00 */
[----:B------:R-:W-:-:S04]  /*0150*/  USHF.R.U32.HI UR4, URZ, 0x5, UR7 ;  /* 0x00000005ff047899 */ /* 0x000fc80008011607 */
[----:B------:R-:W-:Y:S01]  /*0160*/  ULOP3.LUT UR8, UR4, 0x7, URZ, 0xc0, !UPT ;  /* 0x0000000704087892 */ /* 0x000fe2000f8ec0ff */
[----:B------:R-:W-:Y:S11]  /*0170*/  BRA.U !UP0, `(.L_x_8) ;  /* 0x0000000508947547 */ /* 0x000ff6000b800000 */
[----:B------:R-:W0:Y:S01]  /*0180*/  LDC.64 R6, c[0x0][0x380] ;  /* 0x0000e000ff067b82 */ /* 0x000e220000000a00 */
[----:B------:R-:W-:Y:S01]  /*0190*/  ISETP.GE.AND P6, PT, R5, UR6, PT ;  /* 0x0000000605007c0c */ /* 0x000fe2000bfc6270 */
[----:B------:R-:W-:-:S06]  /*01a0*/  IMAD R10, R2, UR6, R5 ;  /* 0x00000006020a7c24 */ /* 0x000fcc000f8e0205 */
[----:B------:R-:W1:Y:S01]  /*01b0*/  LDC.64 R8, c[0x0][0x388] ;  /* 0x0000e200ff087b82 */ /* 0x000e620000000a00 */
[----:B0-----:R-:W-:-:S05]  /*01c0*/  IMAD.WIDE R6, R10, 0x4, R6 ;  /* 0x000000040a067825 */ /* 0x001fca00078e0206 */
[----:B------:R-:W2:Y:S01]  /*01d0*/  @!P6 LDG.E R0, desc[UR10][R6.64] ;  /* 0x0000000a0600e981 */ /* 0x000ea2000c1e1900 */
[----:B-1----:R-:W-:-:S05]  /*01e0*/  IMAD.WIDE R8, R5, 0x4, R8 ;  /* 0x0000000405087825 */ /* 0x002fca00078e0208 */
[----:B------:R-:W2:Y:S01]  /*01f0*/  @!P6 LDG.E R11, desc[UR10][R8.64] ;  /* 0x0000000a080be981 */ /* 0x000ea2000c1e1900 */
[----:B------:R-:W-:-:S04]  /*0200*/  IADD3 R4, PT, PT, R5, 0x20, RZ ;  /* 0x0000002005047810 */ /* 0x000fc80007ffe0ff */
[----:B------:R-:W-:Y:S01]  /*0210*/  ISETP.GE.AND P5, PT, R4, UR6, PT ;  /* 0x0000000604007c0c */ /* 0x000fe2000bfa6270 */
[C---:B------:R-:W-:Y:S01]  /*0220*/  VIADD R4, R5.reuse, 0x40 ;  /* 0x0000004005047836 */ /* 0x040fe20000000000 */
[----:B------:R-:W-:-:S04]  /*0230*/  IADD3 R12, PT, PT, R5, 0x60, RZ ;  /* 0x00000060050c7810 */ /* 0x000fc80007ffe0ff */
[----:B------:R-:W-:Y:S02]  /*0240*/  ISETP.GE.AND P4, PT, R4, UR6, PT ;  /* 0x0000000604007c0c */ /* 0x000fe4000bf86270 */
[----:B------:R-:W-:Y:S02]  /*0250*/  ISETP.GE.AND P3, PT, R12, UR6, PT ;  /* 0x000000060c007c0c */ /* 0x000fe4000bf66270 */
[C---:B------:R-:W-:Y:S02]  /*0260*/  IADD3 R12, PT, PT, R5.reuse, 0xa0, RZ ;  /* 0x000000a0050c7810 */ /* 0x040fe40007ffe0ff */
[C---:B------:R-:W-:Y:S01]  /*0270*/  IADD3 R4, PT, PT, R5.reuse, 0x80, RZ ;  /* 0x0000008005047810 */ /* 0x040fe20007ffe0ff */
[----:B------:R-:W3:Y:S01]  /*0280*/  @!P5 LDG.E R13, desc[UR10][R6.64+0x80] ;  /* 0x0000800a060dd981 */ /* 0x000ee2000c1e1900 */
[----:B------:R-:W-:Y:S02]  /*0290*/  ISETP.GE.AND P1, PT, R12, UR6, PT ;  /* 0x000000060c007c0c */ /* 0x000fe4000bf26270 */
[----:B------:R-:W-:Y:S01]  /*02a0*/  ISETP.GE.AND P2, PT, R4, UR6, PT ;  /* 0x0000000604007c0c */ /* 0x000fe2000bf46270 */
[----:B------:R-:W3:Y:S01]  /*02b0*/  @!P5 LDG.E R12, desc[UR10][R8.64+0x80] ;  /* 0x0000800a080cd981 */ /* 0x000ee2000c1e1900 */
[----:B------:R-:W-:-:S03]  /*02c0*/  VIADD R16, R5, 0xc0 ;  /* 0x000000c005107836 */ /* 0x000fc60000000000 */
[----:B------:R-:W4:Y:S01]  /*02d0*/  @!P4 LDG.E R15, desc[UR10][R6.64+0x100] ;  /* 0x0001000a060fc981 */ /* 0x000f22000c1e1900 */
[----:B------:R-:W-:-:S03]  /*02e0*/  IADD3 R18, PT, PT, R5, 0xe0, RZ ;  /* 0x000000e005127810 */ /* 0x000fc60007ffe0ff */
[----:B------:R-:W4:Y:S01]  /*02f0*/  @!P4 LDG.E R14, desc[UR10][R8.64+0x100] ;  /* 0x0001000a080ec981 */ /* 0x000f22000c1e1900 */
[----:B------:R-:W-:Y:S02]  /*0300*/  ISETP.GE.AND P0, PT, R16, UR6, PT ;  /* 0x0000000610007c0c */ /* 0x000fe4000bf06270 */
[----:B------:R-:W-:Y:S01]  /*0310*/  MOV R4, RZ ;  /* 0x000000ff00047202 */ /* 0x000fe20000000f00 */
[----:B------:R-:W5:Y:S04]  /*0320*/  @!P3 LDG.E R17, desc[UR10][R6.64+0x180] ;  /* 0x0001800a0611b981 */ /* 0x000f68000c1e1900 */
[----:B------:R-:W5:Y:S04]  /*0330*/  @!P3 LDG.E R16, desc[UR10][R8.64+0x180] ;  /* 0x0001800a0810b981 */ /* 0x000f68000c1e1900 */
[----:B------:R-:W5:Y:S04]  /*0340*/  @!P1 LDG.E R19, desc[UR10][R6.64+0x280] ;  /* 0x0002800a06139981 */ /* 0x000f68000c1e1900 */
[----:B------:R-:W5:Y:S04]  /*0350*/  @!P0 LDG.E R21, desc[UR10][R6.64+0x300] ;  /* 0x0003000a06158981 */ /* 0x000f68000c1e1900 */
[----:B------:R-:W5:Y:S01]  /*0360*/  @!P0 LDG.E R20, desc[UR10][R8.64+0x300] ;  /* 0x0003000a08148981 */ /* 0x000f62000c1e1900 */
[----:B--2---:R-:W-:Y:S01]  /*0370*/  @!P6 FFMA R4, R0, R11, RZ ;  /* 0x0000000b0004e223 */ /* 0x004fe200000000ff */
[----:B------:R-:W-:-:S02]  /*0380*/  ISETP.GE.AND P6, PT, R18, UR6, PT ;  /* 0x0000000612007c0c */ /* 0x000fc4000bfc6270 */
[----:B------:R-:W2:Y:S04]  /*0390*/  @!P2 LDG.E R11, desc[UR10][R6.64+0x200] ;  /* 0x0002000a060ba981 */ /* 0x000ea8000c1e1900 */
[----:B------:R-:W2:Y:S04]  /*03a0*/  @!P2 LDG.E R0, desc[UR10][R8.64+0x200] ;  /* 0x0002000a0800a981 */ /* 0x000ea8000c1e1900 */
[----:B------:R-:W2:Y:S04]  /*03b0*/  @!P1 LDG.E R18, desc[UR10][R8.64+0x280] ;  /* 0x0002800a08129981 */ /* 0x000ea8000c1e1900 */
[----:B------:R-:W2:Y:S04]  /*03c0*/  @!P6 LDG.E R23, desc[UR10][R6.64+0x380] ;  /* 0x0003800a0617e981 */ /* 0x000ea8000c1e1900 */
[----:B------:R-:W2:Y:S01]  /*03d0*/  @!P6 LDG.E R22, desc[UR10][R8.64+0x380] ;  /* 0x0003800a0816e981 */ /* 0x000ea2000c1e1900 */
[----:B---3--:R-:W-:Y:S01]  /*03e0*/  @!P5 FFMA R4, R13, R12, R4 ;  /* 0x0000000c0d04d223 */ /* 0x008fe20000000004 */
[----:B------:R-:W-:-:S03]  /*03f0*/  ULOP3.LUT UR9, UR4, 0x3fffff8, URZ, 0xc0, !UPT ;  /* 0x03fffff804097892 */ /* 0x000fc6000f8ec0ff */
[----:B----4-:R-:W-:Y:S01]  /*0400*/  @!P4 FFMA R4, R15, R14, R4 ;  /* 0x0000000e0f04c223 */ /* 0x010fe20000000004 */
[----:B------:R-:W-:-:S03]  /*0410*/  UIADD3 UR5, UPT, UPT, -UR9, 0x8, URZ ;  /* 0x0000000809057890 */ /* 0x000fc6000fffe1ff */
[----:B-----5:R-:W-:Y:S01]  /*0420*/  @!P3 FFMA R4, R17, R16, R4 ;  /* 0x000000101104b223 */ /* 0x020fe20000000004 */
[----:B------:R-:W-:-:S03]  /*0430*/  UISETP.NE.AND UP0, UPT, UR5, URZ, UPT ;  /* 0x000000ff0500728c */ /* 0x000fc6000bf05270 */
[----:B--2---:R-:W-:-:S04]  /*0440*/  @!P2 FFMA R4, R11, R0, R4 ;  /* 0x000000000b04a223 */ /* 0x004fc80000000004 */
[----:B------:R-:W-:-:S04]  /*0450*/  @!P1 FFMA R4, R19, R18, R4 ;  /* 0x0000001213049223 */ /* 0x000fc80000000004 */
[----:B------:R-:W-:Y:S01]  /*0460*/  @!P0 FFMA R4, R21, R20, R4 ;  /* 0x0000001415048223 */ /* 0x000fe20000000004 */
[----:B------:R-:W-:-:S03]  /*0470*/  MOV R0, UR9 ;  /* 0x0000000900007c02 */ /* 0x000fc60008000f00 */
[----:B------:R-:W-:Y:S01]  /*0480*/  @!P6 FFMA R4, R23, R22, R4 ;  /* 0x000000161704e223 */ /* 0x000fe20000000004 */
[----:B------:R-:W-:Y:S06]  /*0490*/  BRA.U !UP0, `(.L_x_8) ;  /* 0x0000000108cc7547 */ /* 0x000fec000b800000 */
[----:B------:R-:W-:Y:S01]  /*04a0*/  VIADD R10, R10, 0x100 ;  /* 0x000001000a0a7836 */ /* 0x000fe20000000000 */
[----:B------:R-:W-:Y:S01]  /*04b0*/  IADD3 R11, PT, PT, R5, 0x180, RZ ;  /* 0x00000180050b7810 */ /* 0x000fe20007ffe0ff */
[----:B------:R-:W0:Y:S06]  /*04c0*/  LDCU UR6, c[0x0][0x39c] ;  /* 0x00007380ff0677ac */ /* 0x000e2c0008000800 */
.L_x_9:
[----:B------:R-:W1:Y:S01]  /*04d0*/  LDC.64 R8, c[0x0][0x388] ;  /* 0x0000e200ff087b82 */ /* 0x000e620000000a00 */
[----:B------:R-:W-:-:S04]  /*04e0*/  IADD3 R13, PT, PT, R11, -0x80, RZ ;  /* 0xffffff800b0d7810 */ /* 0x000fc80007ffe0ff */
[----:B0-----:R-:W-:-:S03]  /*04f0*/  ISETP.GE.AND P6, PT, R13, UR6, PT ;  /* 0x000000060d007c0c */ /* 0x001fc6000bfc6270 */
[----:B------:R-:W0:Y:S01]  /*0500*/  LDC.64 R6, c[0x0][0x380] ;  /* 0x0000e000ff067b82 */ /* 0x000e220000000a00 */
[----:B-1----:R-:W-:-:S09]  /*0510*/  IMAD.WIDE R8, R13, 0x4, R8 ;  /* 0x000000040d087825 */ /* 0x002fd200078e0208 */
[----:B------:R-:W2:Y:S01]  /*0520*/  @!P6 LDG.E R16, desc[UR10][R8.64] ;  /* 0x0000000a0810e981 */ /* 0x000ea2000c1e1900 */
[----:B0-----:R-:W-:-:S05]  /*0530*/  IMAD.WIDE R6, R10, 0x4, R6 ;  /* 0x000000040a067825 */ /* 0x001fca00078e0206 */
[----:B------:R-:W2:Y:S01]  /*0540*/  @!P6 LDG.E R17, desc[UR10][R6.64] ;  /* 0x0000000a0611e981 */ /* 0x000ea2000c1e1900 */
[C---:B------:R-:W-:Y:S02]  /*0550*/  IADD3 R13, PT, PT, R11.reuse, -0x60, RZ ;  /* 0xffffffa00b0d7810 */ /* 0x040fe40007ffe0ff */
[----:B------:R-:W-:Y:S02]  /*0560*/  IADD3 R12, PT, PT, R11, -0x40, RZ ;  /* 0xffffffc00b0c7810 */ /* 0x000fe40007ffe0ff */
[----:B------:R-:W-:Y:S02]  /*0570*/  ISETP.GE.AND P5, PT, R13, UR6, PT ;  /* 0x000000060d007c0c */ /* 0x000fe4000bfa6270 */
[----:B------:R-:W-:Y:S01]  /*0580*/  ISETP.GE.AND P4, PT, R12, UR6, PT ;  /* 0x000000060c007c0c */ /* 0x000fe2000bf86270 */
[C---:B------:R-:W-:Y:S01]  /*0590*/  VIADD R12, R11.reuse, 0xffffffe0 ;  /* 0xffffffe00b0c7836 */ /* 0x040fe20000000000 */
[----:B------:R-:W-:-:S04]  /*05a0*/  IADD3 R14, PT, PT, R11, 0x20, RZ ;  /* 0x000000200b0e7810 */ /* 0x000fc80007ffe0ff */
[----:B------:R-:W-:Y:S02]  /*05b0*/  ISETP.GE.AND P3, PT, R12, UR6, PT ;  /* 0x000000060c007c0c */ /* 0x000fe4000bf66270 */
[----:B------:R-:W-:-:S03]  /*05c0*/  ISETP.GE.AND P2, PT, R11, UR6, PT ;  /* 0x000000060b007c0c */ /* 0x000fc6000bf46270 */
[----:B------:R-:W3:Y:S01]  /*05d0*/  @!P5 LDG.E R13, desc[UR10][R8.64+0x80] ;  /* 0x0000800a080dd981 */ /* 0x000ee2000c1e1900 */
[----:B------:R-:W-:-:S03]  /*05e0*/  IADD3 R12, PT, PT, R11, 0x40, RZ ;  /* 0x000000400b0c7810 */ /* 0x000fc60007ffe0ff */
[----:B------:R-:W3:Y:S01]  /*05f0*/  @!P5 LDG.E R15, desc[UR10][R6.64+0x80] ;  /* 0x0000800a060fd981 */ /* 0x000ee2000c1e1900 */
[----:B------:R-:W-:-:S03]  /*0600*/  ISETP.GE.AND P1, PT, R14, UR6, PT ;  /* 0x000000060e007c0c */ /* 0x000fc6000bf26270 */
[----:B------:R-:W4:Y:S01]  /*0610*/  @!P4 LDG.E R22, desc[UR10][R8.64+0x100] ;  /* 0x0001000a0816c981 */ /* 0x000f22000c1e1900 */
[----:B------:R-:W-:-:S03]  /*0620*/  ISETP.GE.AND P0, PT, R12, UR6, PT ;  /* 0x000000060c007c0c */ /* 0x000fc6000bf06270 */
[----:B------:R-:W4:Y:S01]  /*0630*/  @!P4 LDG.E R27, desc[UR10][R6.64+0x100] ;  /* 0x0001000a061bc981 */ /* 0x000f22000c1e1900 */
[----:B------:R-:W-:-:S03]  /*0640*/  IADD3 R12, PT, PT, R11, 0x60, RZ ;  /* 0x000000600b0c7810 */ /* 0x000fc60007ffe0ff */
[----:B------:R-:W5:Y:S04]  /*0650*/  @!P3 LDG.E R20, desc[UR10][R8.64+0x180] ;  /* 0x0001800a0814b981 */ /* 0x000f68000c1e1900 */
[----:B------:R-:W5:Y:S04]  /*0660*/  @!P3 LDG.E R25, desc[UR10][R6.64+0x180] ;  /* 0x0001800a0619b981 */ /* 0x000f68000c1e1900 */
[----:B------:R-:W5:Y:S04]  /*0670*/  @!P2 LDG.E R18, desc[UR10][R8.64+0x200] ;  /* 0x0002000a0812a981 */ /* 0x000f68000c1e1900 */
[----:B------:R-:W5:Y:S04]  /*0680*/  @!P2 LDG.E R23, desc[UR10][R6.64+0x200] ;  /* 0x0002000a0617a981 */ /* 0x000f68000c1e1900 */
[----:B------:R-:W5:Y:S04]  /*0690*/  @!P1 LDG.E R21, desc[UR10][R6.64+0x280] ;  /* 0x0002800a06159981 */ /* 0x000f68000c1e1900 */
[----:B------:R-:W5:Y:S04]  /*06a0*/  @!P0 LDG.E R14, desc[UR10][R8.64+0x300] ;  /* 0x0003000a080e8981 */ /* 0x000f68000c1e1900 */
[----:B------:R-:W5:Y:S01]  /*06b0*/  @!P0 LDG.E R19, desc[UR10][R6.64+0x300] ;  /* 0x0003000a06138981 */ /* 0x000f62000c1e1900 */
[----:B--2---:R-:W-:Y:S01]  /*06c0*/  @!P6 FFMA R4, R17, R16, R4 ;  /* 0x000000101104e223 */ /* 0x004fe20000000004 */
[----:B------:R-:W-:-:S02]  /*06d0*/  ISETP.GE.AND P6, PT, R12, UR6, PT ;  /* 0x000000060c007c0c */ /* 0x000fc4000bfc6270 */
[----:B------:R-:W2:Y:S11]  /*06e0*/  @!P1 LDG.E R16, desc[UR10][R8.64+0x280] ;  /* 0x0002800a08109981 */ /* 0x000eb6000c1e1900 */
[----:B------:R-:W2:Y:S04]  /*06f0*/  @!P6 LDG.E R12, desc[UR10][R8.64+0x380] ;  /* 0x0003800a080ce981 */ /* 0x000ea8000c1e1900 */
[----:B------:R-:W2:Y:S01]  /*0700*/  @!P6 LDG.E R17, desc[UR10][R6.64+0x380] ;  /* 0x0003800a0611e981 */ /* 0x000ea2000c1e1900 */
[----:B---3--:R-:W-:Y:S01]  /*0710*/  @!P5 FFMA R4, R15, R13, R4 ;  /* 0x0000000d0f04d223 */ /* 0x008fe20000000004 */
[----:B------:R-:W-:-:S03]  /*0720*/  UIADD3 UR5, UPT, UPT, UR5, 0x8, URZ ;  /* 0x0000000805057890 */ /* 0x000fc6000fffe0ff */
[----:B----4-:R-:W-:Y:S01]  /*0730*/  @!P4 FFMA R4, R27, R22, R4 ;  /* 0x000000161b04c223 */ /* 0x010fe20000000004 */
[----:B------:R-:W-:-:S03]  /*0740*/  UISETP.NE.AND UP0, UPT, UR5, URZ, UPT ;  /* 0x000000ff0500728c */ /* 0x000fc6000bf05270 */
[----:B-----5:R-:W-:-:S04]  /*0750*/  @!P3 FFMA R4, R25, R20, R4 ;  /* 0x000000141904b223 */ /* 0x020fc80000000004 */
[----:B------:R-:W-:Y:S01]  /*0760*/  @!P2 FFMA R4, R23, R18, R4 ;  /* 0x000000121704a223 */ /* 0x000fe20000000004 */
[----:B------:R-:W-:Y:S01]  /*0770*/  IADD3 R11, PT, PT, R11, 0x100, RZ ;  /* 0x000001000b0b7810 */ /* 0x000fe20007ffe0ff */
[----:B------:R-:W-:Y:S02]  /*0780*/  VIADD R10, R10, 0x100 ;  /* 0x000001000a0a7836 */ /* 0x000fe40000000000 */
[----:B--2---:R-:W-:-:S04]  /*0790*/  @!P1 FFMA R4, R21, R16, R4 ;  /* 0x0000001015049223 */ /* 0x004fc80000000004 */
[----:B------:R-:W-:-:S04]  /*07a0*/  @!P0 FFMA R4, R19, R14, R4 ;  /* 0x0000000e13048223 */ /* 0x000fc80000000004 */
[----:B------:R-:W-:Y:S01]  /*07b0*/  @!P6 FFMA R4, R17, R12, R4 ;  /* 0x0000000c1104e223 */ /* 0x000fe20000000004 */
[----:B------:R-:W-:Y:S06]  /*07c0*/  BRA.U UP0, `(.L_x_9) ;  /* 0xfffffffd00407547 */ /* 0x000fec000b83ffff */
.L_x_8:
[----:B------:R-:W-:-:S09]  /*07d0*/  UISETP.NE.AND UP0, UPT, UR8, URZ, UPT ;  /* 0x000000ff0800728c */ /* 0x000fd2000bf05270 */
[----:B------:R-:W-:Y:S05]  /*07e0*/  BRA.U !UP0, `(.L_x_7) ;  /* 0x0000000108fc7547 */ /* 0x000fea000b800000 */
[----:B------:R-:W-:Y:S02]  /*07f0*/  UISETP.GE.U32.AND UP0, UPT, UR8, 0x4, UPT ;  /* 0x000000040800788c */ /* 0x000fe4000bf06070 */
[----:B------:R-:W-:-:S07]  /*0800*/  ULOP3.LUT UP1, UR4, UR4, 0x3, URZ, 0xc0, !UPT ;  /* 0x0000000304047892 */ /* 0x000fce000f82c0ff */
[----:B------:R-:W-:Y:S05]  /*0810*/  BRA.U !UP0, `(.L_x_10) ;  /* 0x0000000108687547 */ /* 0x000fea000b800000 */
[----:B------:R-:W0:Y:S01]  /*0820*/  LDC.64 R6, c[0x0][0x388] ;  /* 0x0000e200ff067b82 */ /* 0x000e220000000a00 */
[----:B------:R-:W-:-:S04]  /*0830*/  LEA R13, R0, R5, 0x5 ;  /* 0x00000005000d7211 */ /* 0x000fc800078e28ff */
[C---:B------:R-:W-:Y:S01]  /*0840*/  ISETP.GE.AND P0, PT, R13.reuse, UR6, PT ;  /* 0x000000060d007c0c */ /* 0x040fe2000bf06270 */
[----:B------:R-:W-:Y:S01]  /*0850*/  IMAD R11, R2, UR6, R13 ;  /* 0x00000006020b7c24 */ /* 0x000fe2000f8e020d */
[C---:B------:R-:W-:Y:S01]  /*0860*/  IADD3 R10, PT, PT, R13.reuse, 0x20, RZ ;  /* 0x000000200d0a7810 */ /* 0x040fe20007ffe0ff */
[----:B------:R-:W1:Y:S01]  /*0870*/  LDC.64 R8, c[0x0][0x380] ;  /* 0x0000e000ff087b82 */ /* 0x000e620000000a00 */
[C---:B------:R-:W-:Y:S02]  /*0880*/  IADD3 R12, PT, PT, R13.reuse, 0x40, RZ ;  /* 0x000000400d0c7810 */ /* 0x040fe40007ffe0ff */
[----:B------:R-:W-:Y:S02]  /*0890*/  ISETP.GE.AND P1, PT, R10, UR6, PT ;  /* 0x000000060a007c0c */ /* 0x000fe4000bf26270 */
[----:B------:R-:W-:Y:S02]  /*08a0*/  IADD3 R10, PT, PT, R13, 0x60, RZ ;  /* 0x000000600d0a7810 */ /* 0x000fe40007ffe0ff */
[----:B------:R-:W-:-:S02]  /*08b0*/  ISETP.GE.AND P2, PT, R12, UR6, PT ;  /* 0x000000060c007c0c */ /* 0x000fc4000bf46270 */
[----:B------:R-:W-:Y:S01]  /*08c0*/  ISETP.GE.AND P3, PT, R10, UR6, PT ;  /* 0x000000060a007c0c */ /* 0x000fe2000bf66270 */
[----:B0-----:R-:W-:-:S05]  /*08d0*/  IMAD.WIDE R6, R13, 0x4, R6 ;  /* 0x000000040d067825 */ /* 0x001fca00078e0206 */
[----:B------:R-:W2:Y:S01]  /*08e0*/  @!P0 LDG.E R10, desc[UR10][R6.64] ;  /* 0x0000000a060a8981 */ /* 0x000ea2000c1e1900 */
[----:B-1----:R-:W-:-:S03]  /*08f0*/  IMAD.WIDE R8, R11, 0x4, R8 ;  /* 0x000000040b087825 */ /* 0x002fc600078e0208 */
[----:B------:R-:W3:Y:S04]  /*0900*/  @!P1 LDG.E R12, desc[UR10][R6.64+0x80] ;  /* 0x0000800a060c9981 */ /* 0x000ee8000c1e1900 */
[----:B------:R-:W2:Y:S04]  /*0910*/  @!P0 LDG.E R11, desc[UR10][R8.64] ;  /* 0x0000000a080b8981 */ /* 0x000ea8000c1e1900 */
[----:B------:R-:W3:Y:S04]  /*0920*/  @!P1 LDG.E R13, desc[UR10][R8.64+0x80] ;  /* 0x0000800a080d9981 */ /* 0x000ee8000c1e1900 */
[----:B------:R-:W4:Y:S04]  /*0930*/  @!P2 LDG.E R15, desc[UR10][R8.64+0x100] ;  /* 0x0001000a080fa981 */ /* 0x000f28000c1e1900 */
[----:B------:R-:W4:Y:S04]  /*0940*/  @!P2 LDG.E R14, desc[UR10][R6.64+0x100] ;  /* 0x0001000a060ea981 */ /* 0x000f28000c1e1900 */
[----:B------:R-:W5:Y:S04]  /*0950*/  @!P3 LDG.E R17, desc[UR10][R8.64+0x180] ;  /* 0x0001800a0811b981 */ /* 0x000f68000c1e1900 */
[----:B------:R-:W5:Y:S01]  /*0960*/  @!P3 LDG.E R16, desc[UR10][R6.64+0x180] ;  /* 0x0001800a0610b981 */ /* 0x000f62000c1e1900 */
[----:B------:R-:W-:-:S02]  /*0970*/  VIADD R0, R0, 0x4 ;  /* 0x0000000400007836 */ /* 0x000fc40000000000 */
[----:B--2---:R-:W-:-:S04]  /*0980*/  @!P0 FFMA R4, R11, R10, R4 ;  /* 0x0000000a0b048223 */ /* 0x004fc80000000004 */
[----:B---3--:R-:W-:-:S04]  /*0990*/  @!P1 FFMA R4, R13, R12, R4 ;  /* 0x0000000c0d049223 */ /* 0x008fc80000000004 */
[----:B----4-:R-:W-:-:S04]  /*09a0*/  @!P2 FFMA R4, R15, R14, R4 ;  /* 0x0000000e0f04a223 */ /* 0x010fc80000000004 */
[----:B-----5:R-:W-:-:S07]  /*09b0*/  @!P3 FFMA R4, R17, R16, R4 ;  /* 0x000000101104b223 */ /* 0x020fce0000000004 */
.L_x_10:
[----:B------:R-:W-:Y:S05]  /*09c0*/  BRA.U !UP1, `(.L_x_7) ;  /* 0x0000000109847547 */ /* 0x000fea000b800000 */
[----:B------:R-:W-:Y:S02]  /*09d0*/  UISETP.NE.AND UP0, UPT, UR4, 0x1, UPT ;  /* 0x000000010400788c */ /* 0x000fe4000bf05270 */
[----:B------:R-:W-:-:S07]  /*09e0*/  ULOP3.LUT UP1, URZ, UR7, 0x20, URZ, 0xc0, !UPT ;  /* 0x0000002007ff7892 */ /* 0x000fce000f82c0ff */
[----:B------:R-:W-:Y:S05]  /*09f0*/  BRA.U !UP0, `(.L_x_11) ;  /* 0x0000000108407547 */ /* 0x000fea000b800000 */
[----:B------:R-:W0:Y:S01]  /*0a00*/  LDC.64 R8, c[0x0][0x388] ;  /* 0x0000e200ff087b82 */ /* 0x000e220000000a00 */
[----:B------:R-:W-:-:S04]  /*0a10*/  LEA R13, R0, R5, 0x5 ;  /* 0x00000005000d7211 */ /* 0x000fc800078e28ff */
[C---:B------:R-:W-:Y:S01]  /*0a20*/  ISETP.GE.AND P0, PT, R13.reuse, UR6, PT ;  /* 0x000000060d007c0c */ /* 0x040fe2000bf06270 */
[----:B------:R-:W-:Y:S01]  /*0a30*/  IMAD R11, R2, UR6, R13 ;  /* 0x00000006020b7c24 */ /* 0x000fe2000f8e020d */
[C---:B------:R-:W-:Y:S01]  /*0a40*/  IADD3 R10, PT, PT, R13.reuse, 0x20, RZ ;  /* 0x000000200d0a7810 */ /* 0x040fe20007ffe0ff */
[----:B------:R-:W1:Y:S03]  /*0a50*/  LDC.64 R6, c[0x0][0x380] ;  /* 0x0000e000ff067b82 */ /* 0x000e660000000a00 */
[----:B------:R-:W-:Y:S01]  /*0a60*/  ISETP.GE.AND P1, PT, R10, UR6, PT ;  /* 0x000000060a007c0c */ /* 0x000fe2000bf26270 */
[----:B0-----:R-:W-:-:S06]  /*0a70*/  IMAD.WIDE R8, R13, 0x4, R8 ;  /* 0x000000040d087825 */ /* 0x001fcc00078e0208 */
[----:B------:R-:W2:Y:S01]  /*0a80*/  @!P0 LDG.E R10, desc[UR10][R8.64] ;  /* 0x0000000a080a8981 */ /* 0x000ea2000c1e1900 */
[----:B-1----:R-:W-:-:S05]  /*0a90*/  IMAD.WIDE R6, R11, 0x4, R6 ;  /* 0x000000040b067825 */ /* 0x002fca00078e0206 */
[----:B------:R-:W3:Y:S04]  /*0aa0*/  @!P1 LDG.E R12, desc[UR10][R8.64+0x80] ;  /* 0x0000800a080c9981 */ /* 0x000ee8000c1e1900 */
[----:B------:R-:W2:Y:S04]  /*0ab0*/  @!P0 LDG.E R11, desc[UR10][R6.64] ;  /* 0x0000000a060b8981 */ /* 0x000ea8000c1e1900 */
[----:B------:R-:W3:Y:S01]  /*0ac0*/  @!P1 LDG.E R13, desc[UR10][R6.64+0x80] ;  /* 0x0000800a060d9981 */ /* 0x000ee2000c1e1900 */
[----:B------:R-:W-:Y:S01]  /*0ad0*/  IADD3 R0, PT, PT, R0, 0x2, RZ ;  /* 0x0000000200007810 */ /* 0x000fe20007ffe0ff */
[----:B--2---:R-:W-:-:S04]  /*0ae0*/  @!P0 FFMA R4, R11, R10, R4 ;  /* 0x0000000a0b048223 */ /* 0x004fc80000000004 */
[----:B---3--:R-:W-:-:S07]  /*0af0*/  @!P1 FFMA R4, R13, R12, R4 ;  /* 0x0000000c0d049223 */ /* 0x008fce0000000004 */
.L_x_11:
[----:B------:R-:W-:Y:S05]  /*0b00*/  BRA.U !UP1, `(.L_x_7) ;  /* 0x0000000109347547 */ /* 0x000fea000b800000 */
[----:B------:R-:W-:Y:S01]  /*0b10*/  LEA R11, R0, R5, 0x5 ;  /* 0x00000005000b7211 */ /* 0x000fe200078e28ff */
[----:B------:R-:W-:Y:S03]  /*0b20*/  BSSY.RECONVERGENT B0, `(.L_x_7) ;  /* 0x000000b000007945 */ /* 0x000fe60003800200 */
[----:B------:R-:W-:-:S13]  /*0b30*/  ISETP.GE.AND P0, PT, R11, UR6, PT ;  /* 0x000000060b007c0c */ /* 0x000fda000bf06270 */
[----:B------:R-:W-:Y:S05]  /*0b40*/  @P0 BRA `(.L_x_12) ;  /* 0x0000000000200947 */ /* 0x000fea0003800000 */
[----:B------:R-:W0:Y:S01]  /*0b50*/  LDC.64 R6, c[0x0][0x380] ;  /* 0x0000e000ff067b82 */ /* 0x000e220000000a00 */
[----:B------:R-:W-:-:S07]  /*0b60*/  IMAD R5, R2, UR6, R11 ;  /* 0x0000000602057c24 */ /* 0x000fce000f8e020b */
[----:B------:R-:W1:Y:S01]  /*0b70*/  LDC.64 R8, c[0x0][0x388] ;  /* 0x0000e200ff087b82 */ /* 0x000e620000000a00 */
[----:B0-----:R-:W-:-:S06]  /*0b80*/  IMAD.WIDE R6, R5, 0x4, R6 ;  /* 0x0000000405067825 */ /* 0x001fcc00078e0206 */
[----:B------:R-:W2:Y:S01]  /*0b90*/  LDG.E R7, desc[UR10][R6.64] ;  /* 0x0000000a06077981 */ /* 0x000ea2000c1e1900 */
[----:B-1----:R-:W-:-:S06]  /*0ba0*/  IMAD.WIDE R8, R11, 0x4, R8 ;  /* 0x000000040b087825 */ /* 0x002fcc00078e0208 */
[----:B------:R-:W2:Y:S02]  /*0bb0*/  LDG.E R8, desc[UR10][R8.64] ;  /* 0x0000000a08087981 */ /* 0x000ea4000c1e1900 */
[----:B--2---:R-:W-:-:S07]  /*0bc0*/  FFMA R4, R7, R8, R4 ;  /* 0x0000000807047223 */ /* 0x004fce0000000004 */
.L_x_12:
[----:B------:R-:W-:Y:S05]  /*0bd0*/  BSYNC.RECONVERGENT B0 ;  /* 0x0000000000007941 */ /* 0x000fea0003800200 */
.L_x_7:
        /* <DEDUP_REMOVED lines=16> */
.L_x_13:
        /* <DEDUP_REMOVED lines=10> */
.L_x_16:


//--------------------- .nv.shared.reserved.0     --------------------------
	.section	.nv.shared.reserved.0,"aw",@nobits
	.weak		__nv_reservedSMEM_offset_0_alias
	.size		__nv_reservedSMEM_offset_0_alias, 0, 64
	.other		__nv_reservedSMEM_offset_0_alias,@"STO_CUDA_RESERVED_SHARED STV_DEFAULT"
__nv_reservedSMEM_offset_0_alias:
	.zero		0
	.zero		64


//--------------------- .nv.constant0._Z9sgemv_k16ILi2EEvPfS0_S0_ii --------------------------
	.section	.nv.constant0._Z9sgemv_k16ILi2EEvPfS0_S0_ii,"a",@progbits
	.sectionflags	@""
	.align	4
.nv.constant0._Z9sgemv_k16ILi2EEvPfS0_S0_ii:
	.zero		928


//--------------------- .nv.constant0._Z10sgemv_k128PfS_S_ii --------------------------
	.section	.nv.constant0._Z10sgemv_k128PfS_S_ii,"a",@progbits
	.sectionflags	@""
	.align	4
.nv.constant0._Z10sgemv_k128PfS_S_ii:
	.zero		928


//--------------------- .nv.constant0._Z9sgemv_k32PfS_S_ii --------------------------
	.section	.nv.constant0._Z9sgemv_k32PfS_S_ii,"a",@progbits
	.sectionflags	@""
	.align	4
.nv.constant0._Z9sgemv_k32PfS_S_ii:
	.zero		928


//--------------------- SYMBOLS --------------------------

	.type		.nv.reservedSmem.offset0,@object
	.size		.nv.reservedSmem.offset0,0x4
